// auto-generated by cutlass_sweep.gemm — config: {"arch": "sm_100", "cluster_m": 2, "cluster_n": 1, "dtype": "fp16", "stages": 5, "tile_k": 64, "tile_m": 128, "tile_n": 128}
#include "cutlass/cutlass.h"
#include "cutlass/gemm/collective/collective_builder.hpp"
#include "cutlass/gemm/device/gemm_universal_adapter.h"
#include "cutlass/gemm/kernel/gemm_universal.hpp"
#include "cutlass/epilogue/collective/collective_builder.hpp"

using ElemA = cutlass::half_t;
using ElemB = cutlass::half_t;
using ElemCD = cutlass::half_t;
using Acc  = float;
using TileShape    = cute::Shape<cute::_128, cute::_128, cute::_64>;
using ClusterShape = cute::Shape<cute::_2, cute::_1, cute::_1>;

using CollectiveEpilogue = typename cutlass::epilogue::collective::CollectiveBuilder<
    cutlass::arch::Sm100, cutlass::arch::OpClassTensorOp,
    TileShape, ClusterShape,
    cutlass::epilogue::collective::EpilogueTileAuto,
    Acc, Acc,
    ElemCD, cutlass::layout::RowMajor, 128 / cutlass::sizeof_bits<ElemCD>::value,
    ElemCD, cutlass::layout::RowMajor, 128 / cutlass::sizeof_bits<ElemCD>::value,
    cutlass::epilogue::collective::EpilogueScheduleAuto
  >::CollectiveOp;

using CollectiveMainloop = typename cutlass::gemm::collective::CollectiveBuilder<
    cutlass::arch::Sm100, cutlass::arch::OpClassTensorOp,
    ElemA, cutlass::layout::RowMajor, 128 / cutlass::sizeof_bits<ElemA>::value,
    ElemB, cutlass::layout::ColumnMajor, 128 / cutlass::sizeof_bits<ElemB>::value,
    Acc,
    TileShape, ClusterShape,
    cutlass::gemm::collective::StageCount<5>,
    cutlass::gemm::collective::KernelScheduleAuto
  >::CollectiveOp;

using GemmKernel = cutlass::gemm::kernel::GemmUniversal<
    cute::Shape<int,int,int,int>,
    CollectiveMainloop,
    CollectiveEpilogue
>;
using Gemm = cutlass::gemm::device::GemmUniversalAdapter<GemmKernel>;

// Force the device kernel symbol into the cubin without needing a host main.
auto* _anchor = &cutlass::device_kernel<GemmKernel>;


// ===== COMPILED SASS (sm_100a) =====

	.target	sm_100a

	.elftype	@"ET_EXEC"


//--------------------- .note.nv.tkinfo           --------------------------
	.section	.note.nv.tkinfo,"",@"SHT_NOTE"
	.sectionflags	@"SHF_NOTE_NV_TKINFO"
	.tkinfo
        /*0018*/ 	.word	0x00000002
        /*0030*/ 	.string	""
        /*0030*/ 	.string	"ptxas"
        /*0030*/ 	.string	"Cuda compilation tools, release 13.0, V13.0.88"
        /*0030*/ 	.string	"Build cuda_13.0.r13.0/compiler.36424714_0"
        /*0030*/ 	.string	"-arch sm_100a -m 64 "



//--------------------- .note.nv.cuinfo           --------------------------
	.section	.note.nv.cuinfo,"",@"SHT_NOTE"
	.sectionflags	@"SHF_NOTE_NV_CUINFO"
        /*0018*/ 	.short	0x0002
        /*001a*/ 	.short	0x0064
        /*001c*/ 	.short	0x0082
	.zero		2


//--------------------- .nv.info                  --------------------------
	.section	.nv.info,"",@"SHT_CUDA_INFO"
	.align	4


	//----- nvinfo : EIATTR_REGCOUNT
	.align		4
        /*0000*/ 	.byte	0x04, 0x2f
        /*0002*/ 	.short	(.L_19 - .L_18)
	.align		4
.L_18:
        /*0004*/ 	.word	index@(_ZN7cutlass13device_kernelINS_4gemm6kernel13GemmUniversalIN4cute5tupleIJiiiiEEENS1_10collective13CollectiveMmaINS1_35MainloopSm100TmaUmmaWarpSpecializedILi5ELi2ELi4ENS5_IJNS4_1CILi2EEENSA_ILi1EEESC_EEEEENS5_IJNSA_ILi128EEESF_NSA_ILi64EEEEEENS_6half_tENS5_IJlSC_lEEESI_SJ_NS4_8TiledMMAINS4_8MMA_AtomIJNS4_26SM100_MMA_F16BF16_2x1SM_SSISI_SI_fLi128ELi128ELNS4_4UMMA5MajorE0ELSO_0ELNSN_7ScaleInE0ELSP_0EEEEEENS4_6LayoutINS5_IJSC_SC_SC_EEENS5_IJNSA_ILi0EEESU_SU_EEEEENS5_IJNS4_10UnderscoreESX_SX_EEEEENS4_18SM100_TMA_2SM_LOADENS4_14ComposedLayoutINS4_7SwizzleILi3ELi4ELi3EEENS4_18smem_ptr_flag_bitsILi16EEENSS_INS5_IJNSA_ILi8EEESG_EEENS5_IJSG_SC_EEEEEEEvNS4_8identityES10_S1A_vS1B_EENS_8epilogue10collective18CollectiveEpilogueINS1D_23Sm100TmaWarpSpecializedILi4ELi2ELi16ELb1ELb0EEEJNS5_IJSG_SF_SG_EEENS5_IJNSS_ISG_SC_EENSS_INS5_IJNSA_ILi16EEESB_EEENS5_IJSC_SG_EEEEEEEESI_SJ_SI_SJ_NS1D_6fusion15FusionCallbacksIS1H_NS1P_17LinearCombinationISI_fSI_fLNS_15FloatRoundStyleE2EEES1I_S1O_JEEENS4_5SM1004TMEM4LOAD26SM100_TMEM_LOAD_32dp32b16xENS4_13SM90_TMA_LOADENS11_INS12_ILi1ELi4ELi3EEES15_NSS_INS5_IJS16_S1K_EEENS5_IJS1K_SC_EEEEEEENS4_39AutoVectorizingCopyWithAssumedAlignmentILi128EEENS4_14SM90_TMA_STOREES24_S26_S26_EEEvvEEEEvNT_6ParamsE)
        /*0008*/ 	.word	0x0000005b


	//----- nvinfo : EIATTR_FRAME_SIZE
	.align		4
.L_19:
        /*000c*/ 	.byte	0x04, 0x11
        /*000e*/ 	.short	(.L_21 - .L_20)
	.align		4
.L_20:
        /*0010*/ 	.word	index@($__internal_2_$__cuda_sm10x_tcgen05_guardrail_trap_unallocated_columns_being_dealloced)
        /*0014*/ 	.word	0x00000000


	//----- nvinfo : EIATTR_FRAME_SIZE
	.align		4
.L_21:
        /*0018*/ 	.byte	0x04, 0x11
        /*001a*/ 	.short	(.L_23 - .L_22)
	.align		4
.L_22:
        /*001c*/ 	.word	index@($__internal_1_$__cuda_sm10x_tcgen05_guardrail_trap_phase_invalid_during_alloc)
        /*0020*/ 	.word	0x00000000


	//----- nvinfo : EIATTR_FRAME_SIZE
	.align		4
.L_23:
        /*0024*/ 	.byte	0x04, 0x11
        /*0026*/ 	.short	(.L_25 - .L_24)
	.align		4
.L_24:
        /*0028*/ 	.word	index@($__internal_0_$__cuda_sm10x_tcgen05_guardrail_trap_col_being_dealloced_not_returned_by_alloc)
        /*002c*/ 	.word	0x00000000


	//----- nvinfo : EIATTR_FRAME_SIZE
	.align		4
.L_25:
        /*0030*/ 	.byte	0x04, 0x11
        /*0032*/ 	.short	(.L_27 - .L_26)
	.align		4
.L_26:
        /*0034*/ 	.word	index@(_ZN7cutlass13device_kernelINS_4gemm6kernel13GemmUniversalIN4cute5tupleIJiiiiEEENS1_10collective13CollectiveMmaINS1_35MainloopSm100TmaUmmaWarpSpecializedILi5ELi2ELi4ENS5_IJNS4_1CILi2EEENSA_ILi1EEESC_EEEEENS5_IJNSA_ILi128EEESF_NSA_ILi64EEEEEENS_6half_tENS5_IJlSC_lEEESI_SJ_NS4_8TiledMMAINS4_8MMA_AtomIJNS4_26SM100_MMA_F16BF16_2x1SM_SSISI_SI_fLi128ELi128ELNS4_4UMMA5MajorE0ELSO_0ELNSN_7ScaleInE0ELSP_0EEEEEENS4_6LayoutINS5_IJSC_SC_SC_EEENS5_IJNSA_ILi0EEESU_SU_EEEEENS5_IJNS4_10UnderscoreESX_SX_EEEEENS4_18SM100_TMA_2SM_LOADENS4_14ComposedLayoutINS4_7SwizzleILi3ELi4ELi3EEENS4_18smem_ptr_flag_bitsILi16EEENSS_INS5_IJNSA_ILi8EEESG_EEENS5_IJSG_SC_EEEEEEEvNS4_8identityES10_S1A_vS1B_EENS_8epilogue10collective18CollectiveEpilogueINS1D_23Sm100TmaWarpSpecializedILi4ELi2ELi16ELb1ELb0EEEJNS5_IJSG_SF_SG_EEENS5_IJNSS_ISG_SC_EENSS_INS5_IJNSA_ILi16EEESB_EEENS5_IJSC_SG_EEEEEEEESI_SJ_SI_SJ_NS1D_6fusion15FusionCallbacksIS1H_NS1P_17LinearCombinationISI_fSI_fLNS_15FloatRoundStyleE2EEES1I_S1O_JEEENS4_5SM1004TMEM4LOAD26SM100_TMEM_LOAD_32dp32b16xENS4_13SM90_TMA_LOADENS11_INS12_ILi1ELi4ELi3EEES15_NSS_INS5_IJS16_S1K_EEENS5_IJS1K_SC_EEEEEEENS4_39AutoVectorizingCopyWithAssumedAlignmentILi128EEENS4_14SM90_TMA_STOREES24_S26_S26_EEEvvEEEEvNT_6ParamsE)
        /*0038*/ 	.word	0x00000000


	//----- nvinfo : EIATTR_MIN_STACK_SIZE
	.align		4
.L_27:
        /*003c*/ 	.byte	0x04, 0x12
        /*003e*/ 	.short	(.L_29 - .L_28)
	.align		4
.L_28:
        /*0040*/ 	.word	index@(_ZN7cutlass13device_kernelINS_4gemm6kernel13GemmUniversalIN4cute5tupleIJiiiiEEENS1_10collective13CollectiveMmaINS1_35MainloopSm100TmaUmmaWarpSpecializedILi5ELi2ELi4ENS5_IJNS4_1CILi2EEENSA_ILi1EEESC_EEEEENS5_IJNSA_ILi128EEESF_NSA_ILi64EEEEEENS_6half_tENS5_IJlSC_lEEESI_SJ_NS4_8TiledMMAINS4_8MMA_AtomIJNS4_26SM100_MMA_F16BF16_2x1SM_SSISI_SI_fLi128ELi128ELNS4_4UMMA5MajorE0ELSO_0ELNSN_7ScaleInE0ELSP_0EEEEEENS4_6LayoutINS5_IJSC_SC_SC_EEENS5_IJNSA_ILi0EEESU_SU_EEEEENS5_IJNS4_10UnderscoreESX_SX_EEEEENS4_18SM100_TMA_2SM_LOADENS4_14ComposedLayoutINS4_7SwizzleILi3ELi4ELi3EEENS4_18smem_ptr_flag_bitsILi16EEENSS_INS5_IJNSA_ILi8EEESG_EEENS5_IJSG_SC_EEEEEEEvNS4_8identityES10_S1A_vS1B_EENS_8epilogue10collective18CollectiveEpilogueINS1D_23Sm100TmaWarpSpecializedILi4ELi2ELi16ELb1ELb0EEEJNS5_IJSG_SF_SG_EEENS5_IJNSS_ISG_SC_EENSS_INS5_IJNSA_ILi16EEESB_EEENS5_IJSC_SG_EEEEEEEESI_SJ_SI_SJ_NS1D_6fusion15FusionCallbacksIS1H_NS1P_17LinearCombinationISI_fSI_fLNS_15FloatRoundStyleE2EEES1I_S1O_JEEENS4_5SM1004TMEM4LOAD26SM100_TMEM_LOAD_32dp32b16xENS4_13SM90_TMA_LOADENS11_INS12_ILi1ELi4ELi3EEES15_NSS_INS5_IJS16_S1K_EEENS5_IJS1K_SC_EEEEEEENS4_39AutoVectorizingCopyWithAssumedAlignmentILi128EEENS4_14SM90_TMA_STOREES24_S26_S26_EEEvvEEEEvNT_6ParamsE)
        /*0044*/ 	.word	0x00000000
.L_29:


//--------------------- .nv.compat                --------------------------
	.section	.nv.compat,"",@"SHT_CUDA_COMPAT_INFO"
	.align	4
        /*0000*/ 	.byte	0x02, 0x09, 0x01, 0x00, 0x02, 0x02, 0x02, 0x00, 0x02, 0x05, 0x05, 0x00, 0x03, 0x07, 0x01, 0x01
        /*0010*/ 	.byte	0x02, 0x03, 0x01, 0x00, 0x02, 0x06, 0x01, 0x00, 0x04, 0x0b, 0x08, 0x00, 0x09, 0x00, 0x00, 0x00
        /*0020*/ 	.byte	0x00, 0x00, 0x00, 0x00


//--------------------- .nv.info._ZN7cutlass13device_kernelINS_4gemm6kernel13GemmUniversalIN4cute5tupleIJiiiiEEENS1_10collective13CollectiveMmaINS1_35MainloopSm100TmaUmmaWarpSpecializedILi5ELi2ELi4ENS5_IJNS4_1CILi2EEENSA_ILi1EEESC_EEEEENS5_IJNSA_ILi128EEESF_NSA_ILi64EEEEEENS_6half_tENS5_IJlSC_lEEESI_SJ_NS4_8TiledMMAINS4_8MMA_AtomIJNS4_26SM100_MMA_F16BF16_2x1SM_SSISI_SI_fLi128ELi128ELNS4_4UMMA5MajorE0ELSO_0ELNSN_7ScaleInE0ELSP_0EEEEEENS4_6LayoutINS5_IJSC_SC_SC_EEENS5_IJNSA_ILi0EEESU_SU_EEEEENS5_IJNS4_10UnderscoreESX_SX_EEEEENS4_18SM100_TMA_2SM_LOADENS4_14ComposedLayoutINS4_7SwizzleILi3ELi4ELi3EEENS4_18smem_ptr_flag_bitsILi16EEENSS_INS5_IJNSA_ILi8EEESG_EEENS5_IJSG_SC_EEEEEEEvNS4_8identityES10_S1A_vS1B_EENS_8epilogue10collective18CollectiveEpilogueINS1D_23Sm100TmaWarpSpecializedILi4ELi2ELi16ELb1ELb0EEEJNS5_IJSG_SF_SG_EEENS5_IJNSS_ISG_SC_EENSS_INS5_IJNSA_ILi16EEESB_EEENS5_IJSC_SG_EEEEEEEESI_SJ_SI_SJ_NS1D_6fusion15FusionCallbacksIS1H_NS1P_17LinearCombinationISI_fSI_fLNS_15FloatRoundStyleE2EEES1I_S1O_JEEENS4_5SM1004TMEM4LOAD26SM100_TMEM_LOAD_32dp32b16xENS4_13SM90_TMA_LOADENS11_INS12_ILi1ELi4ELi3EEES15_NSS_INS5_IJS16_S1K_EEENS5_IJS1K_SC_EEEEEEENS4_39AutoVectorizingCopyWithAssumedAlignmentILi128EEENS4_14SM90_TMA_STOREES24_S26_S26_EEEvvEEEEvNT_6ParamsE --------------------------
	.section	.nv.info._ZN7cutlass13device_kernelINS_4gemm6kernel13GemmUniversalIN4cute5tupleIJiiiiEEENS1_10collective13CollectiveMmaINS1_35MainloopSm100TmaUmmaWarpSpecializedILi5ELi2ELi4ENS5_IJNS4_1CILi2EEENSA_ILi1EEESC_EEEEENS5_IJNSA_ILi128EEESF_NSA_ILi64EEEEEENS_6half_tENS5_IJlSC_lEEESI_SJ_NS4_8TiledMMAINS4_8MMA_AtomIJNS4_26SM100_MMA_F16BF16_2x1SM_SSISI_SI_fLi128ELi128ELNS4_4UMMA5MajorE0ELSO_0ELNSN_7ScaleInE0ELSP_0EEEEEENS4_6LayoutINS5_IJSC_SC_SC_EEENS5_IJNSA_ILi0EEESU_SU_EEEEENS5_IJNS4_10UnderscoreESX_SX_EEEEENS4_18SM100_TMA_2SM_LOADENS4_14ComposedLayoutINS4_7SwizzleILi3ELi4ELi3EEENS4_18smem_ptr_flag_bitsILi16EEENSS_INS5_IJNSA_ILi8EEESG_EEENS5_IJSG_SC_EEEEEEEvNS4_8identityES10_S1A_vS1B_EENS_8epilogue10collective18CollectiveEpilogueINS1D_23Sm100TmaWarpSpecializedILi4ELi2ELi16ELb1ELb0EEEJNS5_IJSG_SF_SG_EEENS5_IJNSS_ISG_SC_EENSS_INS5_IJNSA_ILi16EEESB_EEENS5_IJSC_SG_EEEEEEEESI_SJ_SI_SJ_NS1D_6fusion15FusionCallbacksIS1H_NS1P_17LinearCombinationISI_fSI_fLNS_15FloatRoundStyleE2EEES1I_S1O_JEEENS4_5SM1004TMEM4LOAD26SM100_TMEM_LOAD_32dp32b16xENS4_13SM90_TMA_LOADENS11_INS12_ILi1ELi4ELi3EEES15_NSS_INS5_IJS16_S1K_EEENS5_IJS1K_SC_EEEEEEENS4_39AutoVectorizingCopyWithAssumedAlignmentILi128EEENS4_14SM90_TMA_STOREES24_S26_S26_EEEvvEEEEvNT_6ParamsE,"",@"SHT_CUDA_INFO"
	.sectionflags	@""
	.align	4


	//----- nvinfo : EIATTR_CUDA_API_VERSION
	.align		4
        /*0000*/ 	.byte	0x04, 0x37
        /*0002*/ 	.short	(.L_31 - .L_30)
.L_30:
        /*0004*/ 	.word	0x00000082


	//----- nvinfo : EIATTR_KPARAM_INFO
	.align		4
.L_31:
        /*0008*/ 	.byte	0x04, 0x17
        /*000a*/ 	.short	(.L_33 - .L_32)
.L_32:
        /*000c*/ 	.word	0x00000000
        /*0010*/ 	.short	0x0000
        /*0012*/ 	.short	0x0000
        /*0014*/ 	.byte	0x00, 0xf0, 0x01, 0x20


	//----- nvinfo : EIATTR_AT_ENTRY_FRAGMENTS
	.align		4
.L_33:
        /*0018*/ 	.byte	0x04, 0x4f
        /*001a*/ 	.short	(.L_35 - .L_34)


	//   ....[0]....
.L_34:
        /*001c*/ 	.word	0x00000007


	//----- nvinfo : EIATTR_RESERVED_SMEM_USED
	.align		4
.L_35:
        /*0020*/ 	.byte	0x01, 0x41
	.zero		2


	//----- nvinfo : EIATTR_SPARSE_MMA_MASK
	.align		4
        /*0024*/ 	.byte	0x03, 0x50
        /*0026*/ 	.short	0x0000


	//----- nvinfo : EIATTR_TCGEN05_2CTA_USED
	.align		4
        /*0028*/ 	.byte	0x01, 0x52
	.zero		2


	//----- nvinfo : EIATTR_MAXREG_COUNT
	.align		4
        /*002c*/ 	.byte	0x03, 0x1b
        /*002e*/ 	.short	0x00ff


	//----- nvinfo : EIATTR_NUM_BARRIERS
	.align		4
        /*0030*/ 	.byte	0x02, 0x4c
        /*0032*/ 	.byte	0x07
	.zero		1


	//----- nvinfo : EIATTR_EXTERNS
	.align		4
        /*0034*/ 	.byte	0x04, 0x0f
        /*0036*/ 	.short	(.L_37 - .L_36)


	//   ....[0]....
	.align		4
.L_36:
        /*0038*/ 	.word	index@(__assertfail)


	//----- nvinfo : EIATTR_MERCURY_ISA_VERSION
	.align		4
.L_37:
        /*003c*/ 	.byte	0x03, 0x5f
        /*003e*/ 	.short	0x0101


	//----- nvinfo : EIATTR_INT_WARP_WIDE_INSTR_OFFSETS
	.align		4
        /*0040*/ 	.byte	0x04, 0x31
        /*0042*/ 	.short	(.L_39 - .L_38)


	//   ....[0]....
.L_38:
        /*0044*/ 	.word	0x00000d30


	//   ....[1]....
        /*0048*/ 	.word	0x00000dd0


	//   ....[2]....
        /*004c*/ 	.word	0x00002100


	//   ....[3]....
        /*0050*/ 	.word	0x00004070


	//   ....[4]....
        /*0054*/ 	.word	0x00004090


	//   ....[5]....
        /*0058*/ 	.word	0x000040c0


	//   ....[6]....
        /*005c*/ 	.word	0x00004a00


	//   ....[7]....
        /*0060*/ 	.word	0x00004a20


	//   ....[8]....
        /*0064*/ 	.word	0x00004b10


	//   ....[9]....
        /*0068*/ 	.word	0x00004bd0


	//   ....[10]....
        /*006c*/ 	.word	0x00004bf0


	//   ....[11]....
        /*0070*/ 	.word	0x00004ce0


	//   ....[12]....
        /*0074*/ 	.word	0x00004db0


	//   ....[13]....
        /*0078*/ 	.word	0x00004dd0


	//   ....[14]....
        /*007c*/ 	.word	0x00004f00


	//   ....[15]....
        /*0080*/ 	.word	0x00005080


	//   ....[16]....
        /*0084*/ 	.word	0x00005090


	//   ....[17]....
        /*0088*/ 	.word	0x00005220


	//----- nvinfo : EIATTR_COOP_GROUP_MASK_REGIDS
	.align		4
.L_39:
        /*008c*/ 	.byte	0x04, 0x29
        /*008e*/ 	.short	(.L_41 - .L_40)


	//   ....[0]....
.L_40:
        /*0090*/ 	.word	0xffffffff


	//   ....[1]....
        /*0094*/ 	.word	0xffffffff


	//   ....[2]....
        /*0098*/ 	.word	0xffffffff


	//   ....[3]....
        /*009c*/ 	.word	0xffffffff


	//   ....[4]....
        /*00a0*/ 	.word	0xffffffff


	//   ....[5]....
        /*00a4*/ 	.word	0xffffffff


	//   ....[6]....
        /*00a8*/ 	.word	0xffffffff


	//   ....[7]....
        /*00ac*/ 	.word	0xffffffff


	//   ....[8]....
        /*00b0*/ 	.word	0xffffffff


	//   ....[9]....
        /*00b4*/ 	.word	0xffffffff


	//   ....[10]....
        /*00b8*/ 	.word	0xffffffff


	//   ....[11]....
        /*00bc*/ 	.word	0xffffffff


	//   ....[12]....
        /*00c0*/ 	.word	0xffffffff


	//   ....[13]....
        /*00c4*/ 	.word	0xffffffff


	//----- nvinfo : EIATTR_COOP_GROUP_INSTR_OFFSETS
	.align		4
.L_41:
        /*00c8*/ 	.byte	0x04, 0x28
        /*00ca*/ 	.short	(.L_43 - .L_42)


	//   ....[0]....
.L_42:
        /*00cc*/ 	.word	0x000000c0


	//   ....[1]....
        /*00d0*/ 	.word	0x00000500


	//   ....[2]....
        /*00d4*/ 	.word	0x000006a0


	//   ....[3]....
        /*00d8*/ 	.word	0x00000830


	//   ....[4]....
        /*00dc*/ 	.word	0x00000920


	//   ....[5]....
        /*00e0*/ 	.word	0x00000a80


	//   ....[6]....
        /*00e4*/ 	.word	0x00000c10


	//   ....[7]....
        /*00e8*/ 	.word	0x00000e50


	//   ....[8]....
        /*00ec*/ 	.word	0x00001fe0


	//   ....[9]....
        /*00f0*/ 	.word	0x00002e50


	//   ....[10]....
        /*00f4*/ 	.word	0x00003320


	//   ....[11]....
        /*00f8*/ 	.word	0x00003350


	//   ....[12]....
        /*00fc*/ 	.word	0x00003f70


	//   ....[13]....
        /*0100*/ 	.word	0x00004180


	//----- nvinfo : EIATTR_VRC_CTA_INIT_COUNT
	.align		4
.L_43:
        /*0104*/ 	.byte	0x02, 0x4a
        /*0106*/ 	.byte	0x80
	.zero		1


	//----- nvinfo : EIATTR_SYSCALL_OFFSETS
	.align		4
        /*0108*/ 	.byte	0x04, 0x46
        /*010a*/ 	.short	(.L_45 - .L_44)


	//   ....[0]....
.L_44:
        /*010c*/ 	.word	0x00005ce0


	//   ....[1]....
        /*0110*/ 	.word	0x00005dd0


	//   ....[2]....
        /*0114*/ 	.word	0x00006510


	//   ....[3]....
        /*0118*/ 	.word	0x00006e30


	//   ....[4]....
        /*011c*/ 	.word	0x000076f0


	//   ....[5]....
        /*0120*/ 	.word	0x00007fb0


	//----- nvinfo : EIATTR_MBARRIER_INSTR_OFFSETS
	.align		4
.L_45:
        /*0124*/ 	.byte	0x04, 0x39
        /*0126*/ 	.short	(.L_47 - .L_46)


	//   ....[0]....
.L_46:
        /*0128*/ 	.word	0x000005f0
        /*012c*/ 	.word	0x000000ff
        /*0130*/ 	.word	0x00000000
        /*0134*/ 	.short	0x0100
        /*0136*/ 	.byte	0x08
	.zero		1


	//   ....[1]....
        /*0138*/ 	.word	0x00000600
        /*013c*/ 	.word	0x000000ff
        /*0140*/ 	.word	0x00000028
        /*0144*/ 	.short	0x0100
        /*0146*/ 	.byte	0x08
	.zero		1


	//   ....[2]....
        /*0148*/ 	.word	0x00000610
        /*014c*/ 	.word	0x000000ff
        /*0150*/ 	.word	0x00000008
        /*0154*/ 	.short	0x0100
        /*0156*/ 	.byte	0x08
	.zero		1


	//   ....[3]....
        /*0158*/ 	.word	0x00000620
        /*015c*/ 	.word	0x000000ff
        /*0160*/ 	.word	0x00000030
        /*0164*/ 	.short	0x0100
        /*0166*/ 	.byte	0x08
	.zero		1


	//   ....[4]....
        /*0168*/ 	.word	0x00000630
        /*016c*/ 	.word	0x000000ff
        /*0170*/ 	.word	0x00000010
        /*0174*/ 	.short	0x0100
        /*0176*/ 	.byte	0x08
	.zero		1


	//   ....[5]....
        /*0178*/ 	.word	0x00000640
        /*017c*/ 	.word	0x000000ff
        /*0180*/ 	.word	0x00000038
        /*0184*/ 	.short	0x0100
        /*0186*/ 	.byte	0x08
	.zero		1


	//   ....[6]....
        /*0188*/ 	.word	0x00000650
        /*018c*/ 	.word	0x000000ff
        /*0190*/ 	.word	0x00000018
        /*0194*/ 	.short	0x0100
        /*0196*/ 	.byte	0x08
	.zero		1


	//   ....[7]....
        /*0198*/ 	.word	0x00000660
        /*019c*/ 	.word	0x000000ff
        /*01a0*/ 	.word	0x00000040
        /*01a4*/ 	.short	0x0100
        /*01a6*/ 	.byte	0x08
	.zero		1


	//   ....[8]....
        /*01a8*/ 	.word	0x00000670
        /*01ac*/ 	.word	0x000000ff
        /*01b0*/ 	.word	0x00000020
        /*01b4*/ 	.short	0x0100
        /*01b6*/ 	.byte	0x08
	.zero		1


	//   ....[9]....
        /*01b8*/ 	.word	0x00000680
        /*01bc*/ 	.word	0x000000ff
        /*01c0*/ 	.word	0x00000048
        /*01c4*/ 	.short	0x0100
        /*01c6*/ 	.byte	0x08
	.zero		1


	//   ....[10]....
        /*01c8*/ 	.word	0x000007a0
        /*01cc*/ 	.word	0x000000ff
        /*01d0*/ 	.word	0x00000050
        /*01d4*/ 	.short	0x0100
        /*01d6*/ 	.byte	0x09
	.zero		1


	//   ....[11]....
        /*01d8*/ 	.word	0x000007b0
        /*01dc*/ 	.word	0x000000ff
        /*01e0*/ 	.word	0x00000070
        /*01e4*/ 	.short	0x0100
        /*01e6*/ 	.byte	0x09
	.zero		1


	//   ....[12]....
        /*01e8*/ 	.word	0x000007c0
        /*01ec*/ 	.word	0x000000ff
        /*01f0*/ 	.word	0x00000058
        /*01f4*/ 	.short	0x0100
        /*01f6*/ 	.byte	0x09
	.zero		1


	//   ....[13]....
        /*01f8*/ 	.word	0x000007d0
        /*01fc*/ 	.word	0x000000ff
        /*0200*/ 	.word	0x00000078
        /*0204*/ 	.short	0x0100
        /*0206*/ 	.byte	0x09
	.zero		1


	//   ....[14]....
        /*0208*/ 	.word	0x000007e0
        /*020c*/ 	.word	0x000000ff
        /*0210*/ 	.word	0x00000060
        /*0214*/ 	.short	0x0100
        /*0216*/ 	.byte	0x09
	.zero		1


	//   ....[15]....
        /*0218*/ 	.word	0x000007f0
        /*021c*/ 	.word	0x000000ff
        /*0220*/ 	.word	0x00000080
        /*0224*/ 	.short	0x0100
        /*0226*/ 	.byte	0x09
	.zero		1


	//   ....[16]....
        /*0228*/ 	.word	0x00000800
        /*022c*/ 	.word	0x000000ff
        /*0230*/ 	.word	0x00000068
        /*0234*/ 	.short	0x0100
        /*0236*/ 	.byte	0x09
	.zero		1


	//   ....[17]....
        /*0238*/ 	.word	0x00000810
        /*023c*/ 	.word	0x000000ff
        /*0240*/ 	.word	0x00000088
        /*0244*/ 	.short	0x0100
        /*0246*/ 	.byte	0x09
	.zero		1


	//   ....[18]....
        /*0248*/ 	.word	0x000008f0
        /*024c*/ 	.word	0x000000ff
        /*0250*/ 	.word	0x00000090
        /*0254*/ 	.short	0x0100
        /*0256*/ 	.byte	0x08
	.zero		1


	//   ....[19]....
        /*0258*/ 	.word	0x00000900
        /*025c*/ 	.word	0x000000ff
        /*0260*/ 	.word	0x00000098
        /*0264*/ 	.short	0x0100
        /*0266*/ 	.byte	0x08
	.zero		1


	//   ....[20]....
        /*0268*/ 	.word	0x00000a30
        /*026c*/ 	.word	0x000000ff
        /*0270*/ 	.word	0x000000a0
        /*0274*/ 	.short	0x0100
        /*0276*/ 	.byte	0x08
	.zero		1


	//   ....[21]....
        /*0278*/ 	.word	0x00000a40
        /*027c*/ 	.word	0x000000ff
        /*0280*/ 	.word	0x000000b0
        /*0284*/ 	.short	0x0100
        /*0286*/ 	.byte	0x08
	.zero		1


	//   ....[22]....
        /*0288*/ 	.word	0x00000a50
        /*028c*/ 	.word	0x000000ff
        /*0290*/ 	.word	0x000000a8
        /*0294*/ 	.short	0x0100
        /*0296*/ 	.byte	0x08
	.zero		1


	//   ....[23]....
        /*0298*/ 	.word	0x00000a60
        /*029c*/ 	.word	0x000000ff
        /*02a0*/ 	.word	0x000000b8
        /*02a4*/ 	.short	0x0100
        /*02a6*/ 	.byte	0x08
	.zero		1


	//   ....[24]....
        /*02a8*/ 	.word	0x00000b80
        /*02ac*/ 	.word	0x000000ff
        /*02b0*/ 	.word	0x000000c0
        /*02b4*/ 	.short	0x0100
        /*02b6*/ 	.byte	0x09
	.zero		1


	//   ....[25]....
        /*02b8*/ 	.word	0x00000b90
        /*02bc*/ 	.word	0x000000ff
        /*02c0*/ 	.word	0x000000e0
        /*02c4*/ 	.short	0x0100
        /*02c6*/ 	.byte	0x09
	.zero		1


	//   ....[26]....
        /*02c8*/ 	.word	0x00000ba0
        /*02cc*/ 	.word	0x000000ff
        /*02d0*/ 	.word	0x000000c8
        /*02d4*/ 	.short	0x0100
        /*02d6*/ 	.byte	0x09
	.zero		1


	//   ....[27]....
        /*02d8*/ 	.word	0x00000bb0
        /*02dc*/ 	.word	0x000000ff
        /*02e0*/ 	.word	0x000000e8
        /*02e4*/ 	.short	0x0100
        /*02e6*/ 	.byte	0x09
	.zero		1


	//   ....[28]....
        /*02e8*/ 	.word	0x00000bc0
        /*02ec*/ 	.word	0x000000ff
        /*02f0*/ 	.word	0x000000d0
        /*02f4*/ 	.short	0x0100
        /*02f6*/ 	.byte	0x09
	.zero		1


	//   ....[29]....
        /*02f8*/ 	.word	0x00000bd0
        /*02fc*/ 	.word	0x000000ff
        /*0300*/ 	.word	0x000000f0
        /*0304*/ 	.short	0x0100
        /*0306*/ 	.byte	0x09
	.zero		1


	//   ....[30]....
        /*0308*/ 	.word	0x00000be0
        /*030c*/ 	.word	0x000000ff
        /*0310*/ 	.word	0x000000d8
        /*0314*/ 	.short	0x0100
        /*0316*/ 	.byte	0x09
	.zero		1


	//   ....[31]....
        /*0318*/ 	.word	0x00000bf0
        /*031c*/ 	.word	0x000000ff
        /*0320*/ 	.word	0x000000f8
        /*0324*/ 	.short	0x0100
        /*0326*/ 	.byte	0x09
	.zero		1


	//   ....[32]....
        /*0328*/ 	.word	0x00000ce0
        /*032c*/ 	.word	0x000000ff
        /*0330*/ 	.word	0x00000100
        /*0334*/ 	.short	0x0100
        /*0336*/ 	.byte	0x08
	.zero		1


	//   ....[33]....
        /*0338*/ 	.word	0x00000cf0
        /*033c*/ 	.word	0x000000ff
        /*0340*/ 	.word	0x00000110
        /*0344*/ 	.short	0x0100
        /*0346*/ 	.byte	0x08
	.zero		1


	//   ....[34]....
        /*0348*/ 	.word	0x00000d00
        /*034c*/ 	.word	0x000000ff
        /*0350*/ 	.word	0x00000108
        /*0354*/ 	.short	0x0100
        /*0356*/ 	.byte	0x08
	.zero		1


	//   ....[35]....
        /*0358*/ 	.word	0x00000d10
        /*035c*/ 	.word	0x000000ff
        /*0360*/ 	.word	0x00000118
        /*0364*/ 	.short	0x0100
        /*0366*/ 	.byte	0x08
	.zero		1


	//   ....[36]....
        /*0368*/ 	.word	0x00000e00
        /*036c*/ 	.word	0x000000ff
        /*0370*/ 	.word	0x00000120
        /*0374*/ 	.short	0x0100
        /*0376*/ 	.byte	0x07
	.zero		1


	//   ....[37]....
        /*0378*/ 	.word	0x00001810
        /*037c*/ 	.word	0x00000003
        /*0380*/ 	.word	0x00000110
        /*0384*/ 	.short	0x010a
        /*0386*/ 	.byte	0xff
	.zero		1


	//   ....[38]....
        /*0388*/ 	.word	0x00001840
        /*038c*/ 	.word	0x00000003
        /*0390*/ 	.word	0x00000100
        /*0394*/ 	.short	0x0101
        /*0396*/ 	.byte	0xff
	.zero		1


	//   ....[39]....
        /*0398*/ 	.word	0x00001940
        /*039c*/ 	.word	0x000000ff
        /*03a0*/ 	.word	0x00000028
        /*03a4*/ 	.short	0x010a
        /*03a6*/ 	.byte	0x08
	.zero		1


	//   ....[40]....
        /*03a8*/ 	.word	0x00001a00
        /*03ac*/ 	.word	0x000000ff
        /*03b0*/ 	.word	0x00000028
        /*03b4*/ 	.short	0x010a
        /*03b6*/ 	.byte	0x21
	.zero		1


	//   ....[41]....
        /*03b8*/ 	.word	0x00001bc0
        /*03bc*/ 	.word	0x000000ff
        /*03c0*/ 	.word	0x00000028
        /*03c4*/ 	.short	0x010a
        /*03c6*/ 	.byte	0x08
	.zero		1


	//   ....[42]....
        /*03c8*/ 	.word	0x00001ca0
        /*03cc*/ 	.word	0x000000ff
        /*03d0*/ 	.word	0x00000098
        /*03d4*/ 	.short	0x0101
        /*03d6*/ 	.byte	0x06
	.zero		1


	//   ....[43]....
        /*03d8*/ 	.word	0x00001cc0
        /*03dc*/ 	.word	0x000000ff
        /*03e0*/ 	.word	0x00000028
        /*03e4*/ 	.short	0x010a
        /*03e6*/ 	.byte	0x08
	.zero		1


	//   ....[44]....
        /*03e8*/ 	.word	0x00001d40
        /*03ec*/ 	.word	0x000000ff
        /*03f0*/ 	.word	0x00000028
        /*03f4*/ 	.short	0x010a
        /*03f6*/ 	.byte	0x11
	.zero		1


	//   ....[45]....
        /*03f8*/ 	.word	0x00001ed0
        /*03fc*/ 	.word	0x000000ff
        /*0400*/ 	.word	0x00000028
        /*0404*/ 	.short	0x010a
        /*0406*/ 	.byte	0x08
	.zero		1


	//   ....[46]....
        /*0408*/ 	.word	0x00002010
        /*040c*/ 	.word	0x00000002
        /*0410*/ 	.word	0x000000a0
        /*0414*/ 	.short	0x010a
        /*0416*/ 	.byte	0xff
	.zero		1


	//   ....[47]....
        /*0418*/ 	.word	0x000020d0
        /*041c*/ 	.word	0x00000002
        /*0420*/ 	.word	0x00000000
        /*0424*/ 	.short	0x0101
        /*0426*/ 	.byte	0xff
	.zero		1


	//   ....[48]....
        /*0428*/ 	.word	0x00002630
        /*042c*/ 	.word	0x000000ff
        /*0430*/ 	.word	0x00000000
        /*0434*/ 	.short	0x010a
        /*0436*/ 	.byte	0x04
	.zero		1


	//   ....[49]....
        /*0438*/ 	.word	0x000026c0
        /*043c*/ 	.word	0x000000ff
        /*0440*/ 	.word	0x00000000
        /*0444*/ 	.short	0x010a
        /*0446*/ 	.byte	0x04
	.zero		1


	//   ....[50]....
        /*0448*/ 	.word	0x00002750
        /*044c*/ 	.word	0x000000ff
        /*0450*/ 	.word	0x00000000
        /*0454*/ 	.short	0x010a
        /*0456*/ 	.byte	0x04
	.zero		1


	//   ....[51]....
        /*0458*/ 	.word	0x000027e0
        /*045c*/ 	.word	0x000000ff
        /*0460*/ 	.word	0x00000000
        /*0464*/ 	.short	0x010a
        /*0466*/ 	.byte	0x04
	.zero		1


	//   ....[52]....
        /*0468*/ 	.word	0x00002880
        /*046c*/ 	.word	0x00000000
        /*0470*/ 	.word	0x00000000
        /*0474*/ 	.short	0x010a
        /*0476*/ 	.byte	0xff
	.zero		1


	//   ....[53]....
        /*0478*/ 	.word	0x000029b0
        /*047c*/ 	.word	0x00000000
        /*0480*/ 	.word	0x00000100
        /*0484*/ 	.short	0x010a
        /*0486*/ 	.byte	0xff
	.zero		1


	//   ....[54]....
        /*0488*/ 	.word	0x00002a20
        /*048c*/ 	.word	0x00000004
        /*0490*/ 	.word	0x00000000
        /*0494*/ 	.short	0x0101
        /*0496*/ 	.byte	0xff
	.zero		1


	//   ....[55]....
        /*0498*/ 	.word	0x00002a40
        /*049c*/ 	.word	0x000000ff
        /*04a0*/ 	.word	0x000000b0
        /*04a4*/ 	.short	0x010a
        /*04a6*/ 	.byte	0x05
	.zero		1


	//   ....[56]....
        /*04a8*/ 	.word	0x00002b60
        /*04ac*/ 	.word	0x00000000
        /*04b0*/ 	.word	0x000000a0
        /*04b4*/ 	.short	0x010a
        /*04b6*/ 	.byte	0xff
	.zero		1


	//   ....[57]....
        /*04b8*/ 	.word	0x00002c60
        /*04bc*/ 	.word	0x00000000
        /*04c0*/ 	.word	0x00000000
        /*04c4*/ 	.short	0x0101
        /*04c6*/ 	.byte	0xff
	.zero		1


	//   ....[58]....
        /*04c8*/ 	.word	0x00002cf0
        /*04cc*/ 	.word	0x000000ff
        /*04d0*/ 	.word	0x000000b0
        /*04d4*/ 	.short	0x0106
        /*04d6*/ 	.byte	0x05
	.zero		1


	//   ....[59]....
        /*04d8*/ 	.word	0x00002d10
        /*04dc*/ 	.word	0x000000ff
        /*04e0*/ 	.word	0x000000b0
        /*04e4*/ 	.short	0x010a
        /*04e6*/ 	.byte	0x05
	.zero		1


	//   ....[60]....
        /*04e8*/ 	.word	0x00002da0
        /*04ec*/ 	.word	0x000000ff
        /*04f0*/ 	.word	0x000000b0
        /*04f4*/ 	.short	0x0106
        /*04f6*/ 	.byte	0x04
	.zero		1


	//   ....[61]....
        /*04f8*/ 	.word	0x00002de0
        /*04fc*/ 	.word	0x00000000
        /*0500*/ 	.word	0x000000b0
        /*0504*/ 	.short	0x010a
        /*0506*/ 	.byte	0xff
	.zero		1


	//   ....[62]....
        /*0508*/ 	.word	0x00003020
        /*050c*/ 	.word	0x000000ff
        /*0510*/ 	.word	0x00000008
        /*0514*/ 	.short	0x010a
        /*0516*/ 	.byte	0x06
	.zero		1


	//   ....[63]....
        /*0518*/ 	.word	0x00003040
        /*051c*/ 	.word	0x000000ff
        /*0520*/ 	.word	0x00000008
        /*0524*/ 	.short	0x010a
        /*0526*/ 	.byte	0x06
	.zero		1


	//   ....[64]....
        /*0528*/ 	.word	0x000031d0
        /*052c*/ 	.word	0x000000ff
        /*0530*/ 	.word	0x00000008
        /*0534*/ 	.short	0x010a
        /*0536*/ 	.byte	0x06
	.zero		1


	//   ....[65]....
        /*0538*/ 	.word	0x000031f0
        /*053c*/ 	.word	0x000000ff
        /*0540*/ 	.word	0x00000008
        /*0544*/ 	.short	0x010a
        /*0546*/ 	.byte	0x06
	.zero		1


	//   ....[66]....
        /*0548*/ 	.word	0x000032b0
        /*054c*/ 	.word	0x000000ff
        /*0550*/ 	.word	0x00000000
        /*0554*/ 	.short	0x0101
        /*0556*/ 	.byte	0x07
	.zero		1


	//   ....[67]....
        /*0558*/ 	.word	0x000035f0
        /*055c*/ 	.word	0x00000000
        /*0560*/ 	.word	0x000000a0
        /*0564*/ 	.short	0x010a
        /*0566*/ 	.byte	0xff
	.zero		1


	//   ....[68]....
        /*0568*/ 	.word	0x000036b0
        /*056c*/ 	.word	0x00000000
        /*0570*/ 	.word	0x00000000
        /*0574*/ 	.short	0x0101
        /*0576*/ 	.byte	0xff
	.zero		1


	//   ....[69]....
        /*0578*/ 	.word	0x00003770
        /*057c*/ 	.word	0x000000ff
        /*0580*/ 	.word	0x00000000
        /*0584*/ 	.short	0x010a
        /*0586*/ 	.byte	0x08
	.zero		1


	//   ....[70]....
        /*0588*/ 	.word	0x00003780
        /*058c*/ 	.word	0x000000ff
        /*0590*/ 	.word	0x000000e0
        /*0594*/ 	.short	0x010a
        /*0596*/ 	.byte	0x09
	.zero		1


	//   ....[71]....
        /*0598*/ 	.word	0x00003830
        /*059c*/ 	.word	0x000000ff
        /*05a0*/ 	.word	0x00000000
        /*05a4*/ 	.short	0x010a
        /*05a6*/ 	.byte	0x08
	.zero		1


	//   ....[72]....
        /*05a8*/ 	.word	0x00003960
        /*05ac*/ 	.word	0x000000ff
        /*05b0*/ 	.word	0x00000000
        /*05b4*/ 	.short	0x010a
        /*05b6*/ 	.byte	0x1e
	.zero		1


	//   ....[73]....
        /*05b8*/ 	.word	0x00003c60
        /*05bc*/ 	.word	0x000000ff
        /*05c0*/ 	.word	0x00000000
        /*05c4*/ 	.short	0x010a
        /*05c6*/ 	.byte	0x08
	.zero		1


	//   ....[74]....
        /*05c8*/ 	.word	0x00003cf0
        /*05cc*/ 	.word	0x000000ff
        /*05d0*/ 	.word	0x00000000
        /*05d4*/ 	.short	0x010a
        /*05d6*/ 	.byte	0x08
	.zero		1


	//   ....[75]....
        /*05d8*/ 	.word	0x00003d80
        /*05dc*/ 	.word	0x000000ff
        /*05e0*/ 	.word	0x00000000
        /*05e4*/ 	.short	0x010a
        /*05e6*/ 	.byte	0x08
	.zero		1


	//   ....[76]....
        /*05e8*/ 	.word	0x00003e20
        /*05ec*/ 	.word	0x00000000
        /*05f0*/ 	.word	0x00000000
        /*05f4*/ 	.short	0x010a
        /*05f6*/ 	.byte	0xff
	.zero		1


	//   ....[77]....
        /*05f8*/ 	.word	0x00003e60
        /*05fc*/ 	.word	0x00000000
        /*0600*/ 	.word	0x00000000
        /*0604*/ 	.short	0x010a
        /*0606*/ 	.byte	0xff
	.zero		1


	//   ....[78]....
        /*0608*/ 	.word	0x00003ed0
        /*060c*/ 	.word	0x000000ff
        /*0610*/ 	.word	0x00000000
        /*0614*/ 	.short	0x0101
        /*0616*/ 	.byte	0x05
	.zero		1


	//   ....[79]....
        /*0618*/ 	.word	0x00003f10
        /*061c*/ 	.word	0x000000ff
        /*0620*/ 	.word	0x00000120
        /*0624*/ 	.short	0x010a
        /*0626*/ 	.byte	0x07
	.zero		1


	//   ....[80]....
        /*0628*/ 	.word	0x00003f60
        /*062c*/ 	.word	0x000000ff
        /*0630*/ 	.word	0x00000000
        /*0634*/ 	.short	0x0101
        /*0636*/ 	.byte	0x05
	.zero		1


	//   ....[81]....
        /*0638*/ 	.word	0x000043b0
        /*063c*/ 	.word	0x00000000
        /*0640*/ 	.word	0x000000a0
        /*0644*/ 	.short	0x010a
        /*0646*/ 	.byte	0xff
	.zero		1


	//   ....[82]....
        /*0648*/ 	.word	0x00004470
        /*064c*/ 	.word	0x00000000
        /*0650*/ 	.word	0x00000000
        /*0654*/ 	.short	0x0101
        /*0656*/ 	.byte	0xff
	.zero		1


	//   ....[83]....
        /*0658*/ 	.word	0x00004790
        /*065c*/ 	.word	0x000000ff
        /*0660*/ 	.word	0x00000098
        /*0664*/ 	.short	0x010a
        /*0666*/ 	.byte	0x07
	.zero		1


	//   ....[84]....
        /*0668*/ 	.word	0x00004980
        /*066c*/ 	.word	0x000000ff
        /*0670*/ 	.word	0x00000070
        /*0674*/ 	.short	0x010a
        /*0676*/ 	.byte	0x07
	.zero		1


	//   ....[85]....
        /*0678*/ 	.word	0x00004b70
        /*067c*/ 	.word	0x000000ff
        /*0680*/ 	.word	0x00000050
        /*0684*/ 	.short	0x010b
        /*0686*/ 	.byte	0x07
	.zero		1


	//   ....[86]....
        /*0688*/ 	.word	0x00004b80
        /*068c*/ 	.word	0x000000ff
        /*0690*/ 	.word	0x00000000
        /*0694*/ 	.short	0x0101
        /*0696*/ 	.byte	0x0e
	.zero		1


	//   ....[87]....
        /*0698*/ 	.word	0x00004ba0
        /*069c*/ 	.word	0x000000ff
        /*06a0*/ 	.word	0x00000078
        /*06a4*/ 	.short	0x010a
        /*06a6*/ 	.byte	0x07
	.zero		1


	//   ....[88]....
        /*06a8*/ 	.word	0x00004d50
        /*06ac*/ 	.word	0x000000ff
        /*06b0*/ 	.word	0x00000058
        /*06b4*/ 	.short	0x010b
        /*06b6*/ 	.byte	0x07
	.zero		1


	//   ....[89]....
        /*06b8*/ 	.word	0x00004d60
        /*06bc*/ 	.word	0x000000ff
        /*06c0*/ 	.word	0x00000000
        /*06c4*/ 	.short	0x0101
        /*06c6*/ 	.byte	0x0e
	.zero		1


	//   ....[90]....
        /*06c8*/ 	.word	0x00004d70
        /*06cc*/ 	.word	0x000000ff
        /*06d0*/ 	.word	0x00000080
        /*06d4*/ 	.short	0x010a
        /*06d6*/ 	.byte	0x07
	.zero		1


	//   ....[91]....
        /*06d8*/ 	.word	0x00004fa0
        /*06dc*/ 	.word	0x000000ff
        /*06e0*/ 	.word	0x00000060
        /*06e4*/ 	.short	0x010b
        /*06e6*/ 	.byte	0x07
	.zero		1


	//   ....[92]....
        /*06e8*/ 	.word	0x00005010
        /*06ec*/ 	.word	0x000000ff
        /*06f0*/ 	.word	0x00000000
        /*06f4*/ 	.short	0x0101
        /*06f6*/ 	.byte	0x0e
	.zero		1


	//   ....[93]....
        /*06f8*/ 	.word	0x00005050
        /*06fc*/ 	.word	0x000000ff
        /*0700*/ 	.word	0x00000088
        /*0704*/ 	.short	0x010a
        /*0706*/ 	.byte	0x07
	.zero		1


	//   ....[94]....
        /*0708*/ 	.word	0x00005280
        /*070c*/ 	.word	0x000000ff
        /*0710*/ 	.word	0x00000068
        /*0714*/ 	.short	0x010b
        /*0716*/ 	.byte	0x07
	.zero		1


	//   ....[95]....
        /*0718*/ 	.word	0x000052a0
        /*071c*/ 	.word	0x000000ff
        /*0720*/ 	.word	0x00000000
        /*0724*/ 	.short	0x0101
        /*0726*/ 	.byte	0x0d
	.zero		1


	//   ....[96]....
        /*0728*/ 	.word	0x000052d0
        /*072c*/ 	.word	0x000000ff
        /*0730*/ 	.word	0x00000070
        /*0734*/ 	.short	0x010a
        /*0736*/ 	.byte	0x07
	.zero		1


	//   ....[97]....
        /*0738*/ 	.word	0x000052f0
        /*073c*/ 	.word	0x000000ff
        /*0740*/ 	.word	0x00000078
        /*0744*/ 	.short	0x010a
        /*0746*/ 	.byte	0x07
	.zero		1


	//   ....[98]....
        /*0748*/ 	.word	0x00005310
        /*074c*/ 	.word	0x000000ff
        /*0750*/ 	.word	0x00000080
        /*0754*/ 	.short	0x010a
        /*0756*/ 	.byte	0x07
	.zero		1


	//   ....[99]....
        /*0758*/ 	.word	0x00005350
        /*075c*/ 	.word	0x00000000
        /*0760*/ 	.word	0x00000088
        /*0764*/ 	.short	0x010a
        /*0766*/ 	.byte	0xff
	.zero		1


	//   ....[100]....
        /*0768*/ 	.word	0x000056a0
        /*076c*/ 	.word	0x00000000
        /*0770*/ 	.word	0x000000a0
        /*0774*/ 	.short	0x010a
        /*0776*/ 	.byte	0xff
	.zero		1


	//   ....[101]....
        /*0778*/ 	.word	0x000057b0
        /*077c*/ 	.word	0x00000000
        /*0780*/ 	.word	0x00000000
        /*0784*/ 	.short	0x0101
        /*0786*/ 	.byte	0xff
	.zero		1


	//   ....[102]....
        /*0788*/ 	.word	0x000061d0
        /*078c*/ 	.word	0x000000ff
        /*0790*/ 	.word	0x00000050
        /*0794*/ 	.short	0x010a
        /*0796*/ 	.byte	0x30
	.zero		1


	//   ....[103]....
        /*0798*/ 	.word	0x00006210
        /*079c*/ 	.word	0x0000004a
        /*07a0*/ 	.word	0x000000c0
        /*07a4*/ 	.short	0x010a
        /*07a6*/ 	.byte	0xff
	.zero		1


	//   ....[104]....
        /*07a8*/ 	.word	0x00006320
        /*07ac*/ 	.word	0x000000ff
        /*07b0*/ 	.word	0x00000050
        /*07b4*/ 	.short	0x010a
        /*07b6*/ 	.byte	0x30
	.zero		1


	//   ....[105]....
        /*07b8*/ 	.word	0x000063f0
        /*07bc*/ 	.word	0x0000004a
        /*07c0*/ 	.word	0x000000c0
        /*07c4*/ 	.short	0x010a
        /*07c6*/ 	.byte	0xff
	.zero		1


	//   ....[106]....
        /*07c8*/ 	.word	0x00006ba0
        /*07cc*/ 	.word	0x00000000
        /*07d0*/ 	.word	0x00000000
        /*07d4*/ 	.short	0x0101
        /*07d6*/ 	.byte	0xff
	.zero		1


	//   ....[107]....
        /*07d8*/ 	.word	0x00006bb0
        /*07dc*/ 	.word	0x00000003
        /*07e0*/ 	.word	0x00000050
        /*07e4*/ 	.short	0x010a
        /*07e6*/ 	.byte	0xff
	.zero		1


	//   ....[108]....
        /*07e8*/ 	.word	0x00006c70
        /*07ec*/ 	.word	0x00000003
        /*07f0*/ 	.word	0x00000050
        /*07f4*/ 	.short	0x010a
        /*07f6*/ 	.byte	0xff
	.zero		1


	//   ....[109]....
        /*07f8*/ 	.word	0x00007460
        /*07fc*/ 	.word	0x00000052
        /*0800*/ 	.word	0x00000000
        /*0804*/ 	.short	0x0101
        /*0806*/ 	.byte	0xff
	.zero		1


	//   ....[110]....
        /*0808*/ 	.word	0x00007480
        /*080c*/ 	.word	0x00000053
        /*0810*/ 	.word	0x00000050
        /*0814*/ 	.short	0x010a
        /*0816*/ 	.byte	0xff
	.zero		1


	//   ....[111]....
        /*0818*/ 	.word	0x00007530
        /*081c*/ 	.word	0x00000053
        /*0820*/ 	.word	0x00000050
        /*0824*/ 	.short	0x010a
        /*0826*/ 	.byte	0xff
	.zero		1


	//   ....[112]....
        /*0828*/ 	.word	0x00007d20
        /*082c*/ 	.word	0x00000052
        /*0830*/ 	.word	0x00000000
        /*0834*/ 	.short	0x0101
        /*0836*/ 	.byte	0xff
	.zero		1


	//   ....[113]....
        /*0838*/ 	.word	0x00007d40
        /*083c*/ 	.word	0x00000058
        /*0840*/ 	.word	0x00000050
        /*0844*/ 	.short	0x010a
        /*0846*/ 	.byte	0xff
	.zero		1


	//   ....[114]....
        /*0848*/ 	.word	0x00007df0
        /*084c*/ 	.word	0x00000058
        /*0850*/ 	.word	0x00000050
        /*0854*/ 	.short	0x010a
        /*0856*/ 	.byte	0xff
	.zero		1


	//   ....[115]....
        /*0858*/ 	.word	0x000080a0
        /*085c*/ 	.word	0x0000004a
        /*0860*/ 	.word	0x00000000
        /*0864*/ 	.short	0x0101
        /*0866*/ 	.byte	0xff
	.zero		1


	//   ....[116]....
        /*0868*/ 	.word	0x00008630
        /*086c*/ 	.word	0x00000002
        /*0870*/ 	.word	0x00000000
        /*0874*/ 	.short	0x0101
        /*0876*/ 	.byte	0xff
	.zero		1


	//   ....[117]....
        /*0878*/ 	.word	0x000088a0
        /*087c*/ 	.word	0x000000ff
        /*0880*/ 	.word	0x00000000
        /*0884*/ 	.short	0x0101
        /*0886*/ 	.byte	0x04
	.zero		1


	//   ....[118]....
        /*0888*/ 	.word	0x000088c0
        /*088c*/ 	.word	0x00000003
        /*0890*/ 	.word	0x00000110
        /*0894*/ 	.short	0x010a
        /*0896*/ 	.byte	0xff
	.zero		1


	//   ....[119]....
        /*0898*/ 	.word	0x00008920
        /*089c*/ 	.word	0x00000002
        /*08a0*/ 	.word	0x00000028
        /*08a4*/ 	.short	0x010a
        /*08a6*/ 	.byte	0xff
	.zero		1


	//   ....[120]....
        /*08a8*/ 	.word	0x00008980
        /*08ac*/ 	.word	0x00000002
        /*08b0*/ 	.word	0x00000028
        /*08b4*/ 	.short	0x010a
        /*08b6*/ 	.byte	0xff
	.zero		1


	//   ....[121]....
        /*08b8*/ 	.word	0x000089d0
        /*08bc*/ 	.word	0x00000002
        /*08c0*/ 	.word	0x000000a0
        /*08c4*/ 	.short	0x010a
        /*08c6*/ 	.byte	0xff
	.zero		1


	//   ....[122]....
        /*08c8*/ 	.word	0x00008a30
        /*08cc*/ 	.word	0x00000000
        /*08d0*/ 	.word	0x00000000
        /*08d4*/ 	.short	0x010a
        /*08d6*/ 	.byte	0xff
	.zero		1


	//   ....[123]....
        /*08d8*/ 	.word	0x00008a90
        /*08dc*/ 	.word	0x00000000
        /*08e0*/ 	.word	0x00000000
        /*08e4*/ 	.short	0x010a
        /*08e6*/ 	.byte	0xff
	.zero		1


	//   ....[124]....
        /*08e8*/ 	.word	0x00008af0
        /*08ec*/ 	.word	0x00000000
        /*08f0*/ 	.word	0x00000000
        /*08f4*/ 	.short	0x010a
        /*08f6*/ 	.byte	0xff
	.zero		1


	//   ....[125]....
        /*08f8*/ 	.word	0x00008b50
        /*08fc*/ 	.word	0x00000000
        /*0900*/ 	.word	0x00000000
        /*0904*/ 	.short	0x010a
        /*0906*/ 	.byte	0xff
	.zero		1


	//   ....[126]....
        /*0908*/ 	.word	0x00008ba0
        /*090c*/ 	.word	0x00000000
        /*0910*/ 	.word	0x00000100
        /*0914*/ 	.short	0x010a
        /*0916*/ 	.byte	0xff
	.zero		1


	//   ....[127]....
        /*0918*/ 	.word	0x00008c00
        /*091c*/ 	.word	0x00000000
        /*0920*/ 	.word	0x000000b0
        /*0924*/ 	.short	0x010a
        /*0926*/ 	.byte	0xff
	.zero		1


	//   ....[128]....
        /*0928*/ 	.word	0x00008c50
        /*092c*/ 	.word	0x00000000
        /*0930*/ 	.word	0x000000a0
        /*0934*/ 	.short	0x010a
        /*0936*/ 	.byte	0xff
	.zero		1


	//   ....[129]....
        /*0938*/ 	.word	0x00008cb0
        /*093c*/ 	.word	0x00000000
        /*0940*/ 	.word	0x000000b0
        /*0944*/ 	.short	0x010a
        /*0946*/ 	.byte	0xff
	.zero		1


	//   ....[130]....
        /*0948*/ 	.word	0x00008d10
        /*094c*/ 	.word	0x00000004
        /*0950*/ 	.word	0x00000008
        /*0954*/ 	.short	0x010a
        /*0956*/ 	.byte	0xff
	.zero		1


	//   ....[131]....
        /*0958*/ 	.word	0x00008df0
        /*095c*/ 	.word	0x00000002
        /*0960*/ 	.word	0x00000008
        /*0964*/ 	.short	0x010a
        /*0966*/ 	.byte	0xff
	.zero		1


	//   ....[132]....
        /*0968*/ 	.word	0x00008e40
        /*096c*/ 	.word	0x00000000
        /*0970*/ 	.word	0x000000a0
        /*0974*/ 	.short	0x010a
        /*0976*/ 	.byte	0xff
	.zero		1


	//   ....[133]....
        /*0978*/ 	.word	0x00008ea0
        /*097c*/ 	.word	0x00000000
        /*0980*/ 	.word	0x000000e0
        /*0984*/ 	.short	0x010a
        /*0986*/ 	.byte	0xff
	.zero		1


	//   ....[134]....
        /*0988*/ 	.word	0x00008f00
        /*098c*/ 	.word	0x00000000
        /*0990*/ 	.word	0x00000000
        /*0994*/ 	.short	0x010a
        /*0996*/ 	.byte	0xff
	.zero		1


	//   ....[135]....
        /*0998*/ 	.word	0x00008f60
        /*099c*/ 	.word	0x00000000
        /*09a0*/ 	.word	0x00000000
        /*09a4*/ 	.short	0x010a
        /*09a6*/ 	.byte	0xff
	.zero		1


	//   ....[136]....
        /*09a8*/ 	.word	0x00008fc0
        /*09ac*/ 	.word	0x00000000
        /*09b0*/ 	.word	0x00000000
        /*09b4*/ 	.short	0x010a
        /*09b6*/ 	.byte	0xff
	.zero		1


	//   ....[137]....
        /*09b8*/ 	.word	0x00009020
        /*09bc*/ 	.word	0x00000000
        /*09c0*/ 	.word	0x00000000
        /*09c4*/ 	.short	0x010a
        /*09c6*/ 	.byte	0xff
	.zero		1


	//   ....[138]....
        /*09c8*/ 	.word	0x00009080
        /*09cc*/ 	.word	0x00000000
        /*09d0*/ 	.word	0x00000120
        /*09d4*/ 	.short	0x010a
        /*09d6*/ 	.byte	0xff
	.zero		1


	//   ....[139]....
        /*09d8*/ 	.word	0x000090d0
        /*09dc*/ 	.word	0x00000000
        /*09e0*/ 	.word	0x000000a0
        /*09e4*/ 	.short	0x010a
        /*09e6*/ 	.byte	0xff
	.zero		1


	//   ....[140]....
        /*09e8*/ 	.word	0x00009130
        /*09ec*/ 	.word	0x00000000
        /*09f0*/ 	.word	0x00000098
        /*09f4*/ 	.short	0x010a
        /*09f6*/ 	.byte	0xff
	.zero		1


	//   ....[141]....
        /*09f8*/ 	.word	0x00009190
        /*09fc*/ 	.word	0x00000003
        /*0a00*/ 	.word	0x00000070
        /*0a04*/ 	.short	0x010a
        /*0a06*/ 	.byte	0xff
	.zero		1


	//   ....[142]....
        /*0a08*/ 	.word	0x000091f0
        /*0a0c*/ 	.word	0x00000003
        /*0a10*/ 	.word	0x00000078
        /*0a14*/ 	.short	0x010a
        /*0a16*/ 	.byte	0xff
	.zero		1


	//   ....[143]....
        /*0a18*/ 	.word	0x00009250
        /*0a1c*/ 	.word	0x00000003
        /*0a20*/ 	.word	0x00000080
        /*0a24*/ 	.short	0x010a
        /*0a26*/ 	.byte	0xff
	.zero		1


	//   ....[144]....
        /*0a28*/ 	.word	0x000092b0
        /*0a2c*/ 	.word	0x00000003
        /*0a30*/ 	.word	0x00000088
        /*0a34*/ 	.short	0x010a
        /*0a36*/ 	.byte	0xff
	.zero		1


	//   ....[145]....
        /*0a38*/ 	.word	0x00009310
        /*0a3c*/ 	.word	0x00000000
        /*0a40*/ 	.word	0x00000070
        /*0a44*/ 	.short	0x010a
        /*0a46*/ 	.byte	0xff
	.zero		1


	//   ....[146]....
        /*0a48*/ 	.word	0x00009370
        /*0a4c*/ 	.word	0x00000000
        /*0a50*/ 	.word	0x00000078
        /*0a54*/ 	.short	0x010a
        /*0a56*/ 	.byte	0xff
	.zero		1


	//   ....[147]....
        /*0a58*/ 	.word	0x000093d0
        /*0a5c*/ 	.word	0x00000000
        /*0a60*/ 	.word	0x00000080
        /*0a64*/ 	.short	0x010a
        /*0a66*/ 	.byte	0xff
	.zero		1


	//   ....[148]....
        /*0a68*/ 	.word	0x00009420
        /*0a6c*/ 	.word	0x00000000
        /*0a70*/ 	.word	0x000000a0
        /*0a74*/ 	.short	0x010a
        /*0a76*/ 	.byte	0xff
	.zero		1


	//   ....[149]....
        /*0a78*/ 	.word	0x00009480
        /*0a7c*/ 	.word	0x00000000
        /*0a80*/ 	.word	0x00000050
        /*0a84*/ 	.short	0x010a
        /*0a86*/ 	.byte	0xff
	.zero		1


	//   ....[150]....
        /*0a88*/ 	.word	0x000094d0
        /*0a8c*/ 	.word	0x0000004a
        /*0a90*/ 	.word	0x000000c0
        /*0a94*/ 	.short	0x010a
        /*0a96*/ 	.byte	0xff
	.zero		1


	//   ....[151]....
        /*0a98*/ 	.word	0x00009520
        /*0a9c*/ 	.word	0x00000003
        /*0aa0*/ 	.word	0x00000050
        /*0aa4*/ 	.short	0x010a
        /*0aa6*/ 	.byte	0xff
	.zero		1


	//   ....[152]....
        /*0aa8*/ 	.word	0x00009570
        /*0aac*/ 	.word	0x00000053
        /*0ab0*/ 	.word	0x00000050
        /*0ab4*/ 	.short	0x010a
        /*0ab6*/ 	.byte	0xff
	.zero		1


	//   ....[153]....
        /*0ab8*/ 	.word	0x000095c0
        /*0abc*/ 	.word	0x00000058
        /*0ac0*/ 	.word	0x00000050
        /*0ac4*/ 	.short	0x010a
        /*0ac6*/ 	.byte	0xff
	.zero		1


	//----- nvinfo : EIATTR_NUM_MBARRIERS
	.align		4
.L_47:
        /*0ac8*/ 	.byte	0x03, 0x38
        /*0aca*/ 	.short	0x0025


	//----- nvinfo : EIATTR_EXIT_INSTR_OFFSETS
	.align		4
        /*0acc*/ 	.byte	0x04, 0x1c
        /*0ace*/ 	.short	(.L_49 - .L_48)


	//   ....[0]....
.L_48:
        /*0ad0*/ 	.word	0x000028b0


	//   ....[1]....
        /*0ad4*/ 	.word	0x00002db0


	//   ....[2]....
        /*0ad8*/ 	.word	0x00002e10


	//   ....[3]....
        /*0adc*/ 	.word	0x00004190


	//   ....[4]....
        /*0ae0*/ 	.word	0x00005380


	//   ....[5]....
        /*0ae4*/ 	.word	0x000053c0


	//   ....[6]....
        /*0ae8*/ 	.word	0x00008790


	//   ....[7]....
        /*0aec*/ 	.word	0x00008810


	//   ....[8]....
        /*0af0*/ 	.word	0x00008840


	//   ....[9]....
        /*0af4*/ 	.word	0x000088b0


	//----- nvinfo : EIATTR_MAX_THREADS
	.align		4
.L_49:
        /*0af8*/ 	.byte	0x04, 0x05
        /*0afa*/ 	.short	(.L_51 - .L_50)
.L_50:
        /*0afc*/ 	.word	0x00000100
        /*0b00*/ 	.word	0x00000001
        /*0b04*/ 	.word	0x00000001


	//----- nvinfo : EIATTR_CRS_STACK_SIZE
	.align		4
.L_51:
        /*0b08*/ 	.byte	0x04, 0x1e
        /*0b0a*/ 	.short	(.L_53 - .L_52)
.L_52:
        /*0b0c*/ 	.word	0x00000000


	//----- nvinfo : EIATTR_CBANK_PARAM_SIZE
	.align		4
.L_53:
        /*0b10*/ 	.byte	0x03, 0x19
        /*0b12*/ 	.short	0x0800


	//----- nvinfo : EIATTR_PARAM_CBANK
	.align		4
        /*0b14*/ 	.byte	0x04, 0x0a
        /*0b16*/ 	.short	(.L_55 - .L_54)
	.align		4
.L_54:
        /*0b18*/ 	.word	index@(.nv.constant0._ZN7cutlass13device_kernelINS_4gemm6kernel13GemmUniversalIN4cute5tupleIJiiiiEEENS1_10collective13CollectiveMmaINS1_35MainloopSm100TmaUmmaWarpSpecializedILi5ELi2ELi4ENS5_IJNS4_1CILi2EEENSA_ILi1EEESC_EEEEENS5_IJNSA_ILi128EEESF_NSA_ILi64EEEEEENS_6half_tENS5_IJlSC_lEEESI_SJ_NS4_8TiledMMAINS4_8MMA_AtomIJNS4_26SM100_MMA_F16BF16_2x1SM_SSISI_SI_fLi128ELi128ELNS4_4UMMA5MajorE0ELSO_0ELNSN_7ScaleInE0ELSP_0EEEEEENS4_6LayoutINS5_IJSC_SC_SC_EEENS5_IJNSA_ILi0EEESU_SU_EEEEENS5_IJNS4_10UnderscoreESX_SX_EEEEENS4_18SM100_TMA_2SM_LOADENS4_14ComposedLayoutINS4_7SwizzleILi3ELi4ELi3EEENS4_18smem_ptr_flag_bitsILi16EEENSS_INS5_IJNSA_ILi8EEESG_EEENS5_IJSG_SC_EEEEEEEvNS4_8identityES10_S1A_vS1B_EENS_8epilogue10collective18CollectiveEpilogueINS1D_23Sm100TmaWarpSpecializedILi4ELi2ELi16ELb1ELb0EEEJNS5_IJSG_SF_SG_EEENS5_IJNSS_ISG_SC_EENSS_INS5_IJNSA_ILi16EEESB_EEENS5_IJSC_SG_EEEEEEEESI_SJ_SI_SJ_NS1D_6fusion15FusionCallbacksIS1H_NS1P_17LinearCombinationISI_fSI_fLNS_15FloatRoundStyleE2EEES1I_S1O_JEEENS4_5SM1004TMEM4LOAD26SM100_TMEM_LOAD_32dp32b16xENS4_13SM90_TMA_LOADENS11_INS12_ILi1ELi4ELi3EEES15_NSS_INS5_IJS16_S1K_EEENS5_IJS1K_SC_EEEEEEENS4_39AutoVectorizingCopyWithAssumedAlignmentILi128EEENS4_14SM90_TMA_STOREES24_S26_S26_EEEvvEEEEvNT_6ParamsE)
        /*0b1c*/ 	.short	0x0380
        /*0b1e*/ 	.short	0x0800


	//----- nvinfo : EIATTR_SW_WAR
	.align		4
.L_55:
        /*0b20*/ 	.byte	0x04, 0x36
        /*0b22*/ 	.short	(.L_57 - .L_56)
.L_56:
        /*0b24*/ 	.word	0x00000008
.L_57:


//--------------------- .nv.callgraph             --------------------------
	.section	.nv.callgraph,"",@"SHT_CUDA_CALLGRAPH"
	.align	4
	.sectionentsize	8
	.align		4
        /*0000*/ 	.word	0x00000000
	.align		4
        /*0004*/ 	.word	0xffffffff
	.align		4
        /*0008*/ 	.word	index@(_ZN7cutlass13device_kernelINS_4gemm6kernel13GemmUniversalIN4cute5tupleIJiiiiEEENS1_10collective13CollectiveMmaINS1_35MainloopSm100TmaUmmaWarpSpecializedILi5ELi2ELi4ENS5_IJNS4_1CILi2EEENSA_ILi1EEESC_EEEEENS5_IJNSA_ILi128EEESF_NSA_ILi64EEEEEENS_6half_tENS5_IJlSC_lEEESI_SJ_NS4_8TiledMMAINS4_8MMA_AtomIJNS4_26SM100_MMA_F16BF16_2x1SM_SSISI_SI_fLi128ELi128ELNS4_4UMMA5MajorE0ELSO_0ELNSN_7ScaleInE0ELSP_0EEEEEENS4_6LayoutINS5_IJSC_SC_SC_EEENS5_IJNSA_ILi0EEESU_SU_EEEEENS5_IJNS4_10UnderscoreESX_SX_EEEEENS4_18SM100_TMA_2SM_LOADENS4_14ComposedLayoutINS4_7SwizzleILi3ELi4ELi3EEENS4_18smem_ptr_flag_bitsILi16EEENSS_INS5_IJNSA_ILi8EEESG_EEENS5_IJSG_SC_EEEEEEEvNS4_8identityES10_S1A_vS1B_EENS_8epilogue10collective18CollectiveEpilogueINS1D_23Sm100TmaWarpSpecializedILi4ELi2ELi16ELb1ELb0EEEJNS5_IJSG_SF_SG_EEENS5_IJNSS_ISG_SC_EENSS_INS5_IJNSA_ILi16EEESB_EEENS5_IJSC_SG_EEEEEEEESI_SJ_SI_SJ_NS1D_6fusion15FusionCallbacksIS1H_NS1P_17LinearCombinationISI_fSI_fLNS_15FloatRoundStyleE2EEES1I_S1O_JEEENS4_5SM1004TMEM4LOAD26SM100_TMEM_LOAD_32dp32b16xENS4_13SM90_TMA_LOADENS11_INS12_ILi1ELi4ELi3EEES15_NSS_INS5_IJS16_S1K_EEENS5_IJS1K_SC_EEEEEEENS4_39AutoVectorizingCopyWithAssumedAlignmentILi128EEENS4_14SM90_TMA_STOREES24_S26_S26_EEEvvEEEEvNT_6ParamsE)
	.align		4
        /*000c*/ 	.word	index@(__assertfail)
	.align		4
        /*0010*/ 	.word	0x00000000
	.align		4
        /*0014*/ 	.word	0xfffffffe
	.align		4
        /*0018*/ 	.word	0x00000000
	.align		4
        /*001c*/ 	.word	0xfffffffd
	.align		4
        /*0020*/ 	.word	0x00000000
	.align		4
        /*0024*/ 	.word	0xfffffffc


//--------------------- .nv.constant4             --------------------------
	.section	.nv.constant4,"a",@progbits
	.align	8
	.align		8
.nv.constant4:
        /*0000*/ 	.dword	__assertfail
	.align		8
        /*0008*/ 	.dword	__unnamed_1
	.align		8
        /*0010*/ 	.dword	__unnamed_2
	.align		8
        /*0018*/ 	.dword	_ZN39_INTERNAL_8222839a_4_k_cu_afddddf7_75404cuda3std3__45__cpo5beginE
	.align		8
        /*0020*/ 	.dword	_ZN39_INTERNAL_8222839a_4_k_cu_afddddf7_75404cuda3std3__45__cpo3endE
	.align		8
        /*0028*/ 	.dword	_ZN39_INTERNAL_8222839a_4_k_cu_afddddf7_75404cuda3std3__45__cpo6cbeginE
	.align		8
        /*0030*/ 	.dword	_ZN39_INTERNAL_8222839a_4_k_cu_afddddf7_75404cuda3std3__45__cpo4cendE
	.align		8
        /*0038*/ 	.dword	_ZN39_INTERNAL_8222839a_4_k_cu_afddddf7_75404cuda3std3__441_GLOBAL__N__8222839a_4_k_cu_afddddf7_75406ignoreE
	.align		8
        /*0040*/ 	.dword	_ZN39_INTERNAL_8222839a_4_k_cu_afddddf7_75404cuda3std3__419piecewise_constructE
	.align		8
        /*0048*/ 	.dword	_ZN39_INTERNAL_8222839a_4_k_cu_afddddf7_75404cuda3std3__48in_placeE
	.align		8
        /*0050*/ 	.dword	_ZN39_INTERNAL_8222839a_4_k_cu_afddddf7_75404cuda3std6ranges3__45__cpo4swapE
	.align		8
        /*0058*/ 	.dword	_ZN39_INTERNAL_8222839a_4_k_cu_afddddf7_75404cuda3std6ranges3__45__cpo9iter_moveE
	.align		8
        /*0060*/ 	.dword	_ZN39_INTERNAL_8222839a_4_k_cu_afddddf7_75404cute7productE
	.align		8
        /*0068*/ 	.dword	_ZN39_INTERNAL_8222839a_4_k_cu_afddddf7_75404cute1_E
	.align		8
        /*0070*/ 	.dword	$str$25
	.align		8
        /*0078*/ 	.dword	$str$26
	.align		8
        /*0080*/ 	.dword	$str$27
	.align		8
        /*0088*/ 	.dword	$str$28


//--------------------- .text._ZN7cutlass13device_kernelINS_4gemm6kernel13GemmUniversalIN4cute5tupleIJiiiiEEENS1_10collective13CollectiveMmaINS1_35MainloopSm100TmaUmmaWarpSpecializedILi5ELi2ELi4ENS5_IJNS4_1CILi2EEENSA_ILi1EEESC_EEEEENS5_IJNSA_ILi128EEESF_NSA_ILi64EEEEEENS_6half_tENS5_IJlSC_lEEESI_SJ_NS4_8TiledMMAINS4_8MMA_AtomIJNS4_26SM100_MMA_F16BF16_2x1SM_SSISI_SI_fLi128ELi128ELNS4_4UMMA5MajorE0ELSO_0ELNSN_7ScaleInE0ELSP_0EEEEEENS4_6LayoutINS5_IJSC_SC_SC_EEENS5_IJNSA_ILi0EEESU_SU_EEEEENS5_IJNS4_10UnderscoreESX_SX_EEEEENS4_18SM100_TMA_2SM_LOADENS4_14ComposedLayoutINS4_7SwizzleILi3ELi4ELi3EEENS4_18smem_ptr_flag_bitsILi16EEENSS_INS5_IJNSA_ILi8EEESG_EEENS5_IJSG_SC_EEEEEEEvNS4_8identityES10_S1A_vS1B_EENS_8epilogue10collective18CollectiveEpilogueINS1D_23Sm100TmaWarpSpecializedILi4ELi2ELi16ELb1ELb0EEEJNS5_IJSG_SF_SG_EEENS5_IJNSS_ISG_SC_EENSS_INS5_IJNSA_ILi16EEESB_EEENS5_IJSC_SG_EEEEEEEESI_SJ_SI_SJ_NS1D_6fusion15FusionCallbacksIS1H_NS1P_17LinearCombinationISI_fSI_fLNS_15FloatRoundStyleE2EEES1I_S1O_JEEENS4_5SM1004TMEM4LOAD26SM100_TMEM_LOAD_32dp32b16xENS4_13SM90_TMA_LOADENS11_INS12_ILi1ELi4ELi3EEES15_NSS_INS5_IJS16_S1K_EEENS5_IJS1K_SC_EEEEEEENS4_39AutoVectorizingCopyWithAssumedAlignmentILi128EEENS4_14SM90_TMA_STOREES24_S26_S26_EEEvvEEEEvNT_6ParamsE --------------------------
	.section	.text._ZN7cutlass13device_kernelINS_4gemm6kernel13GemmUniversalIN4cute5tupleIJiiiiEEENS1_10collective13CollectiveMmaINS1_35MainloopSm100TmaUmmaWarpSpecializedILi5ELi2ELi4ENS5_IJNS4_1CILi2EEENSA_ILi1EEESC_EEEEENS5_IJNSA_ILi128EEESF_NSA_ILi64EEEEEENS_6half_tENS5_IJlSC_lEEESI_SJ_NS4_8TiledMMAINS4_8MMA_AtomIJNS4_26SM100_MMA_F16BF16_2x1SM_SSISI_SI_fLi128ELi128ELNS4_4UMMA5MajorE0ELSO_0ELNSN_7ScaleInE0ELSP_0EEEEEENS4_6LayoutINS5_IJSC_SC_SC_EEENS5_IJNSA_ILi0EEESU_SU_EEEEENS5_IJNS4_10UnderscoreESX_SX_EEEEENS4_18SM100_TMA_2SM_LOADENS4_14ComposedLayoutINS4_7SwizzleILi3ELi4ELi3EEENS4_18smem_ptr_flag_bitsILi16EEENSS_INS5_IJNSA_ILi8EEESG_EEENS5_IJSG_SC_EEEEEEEvNS4_8identityES10_S1A_vS1B_EENS_8epilogue10collective18CollectiveEpilogueINS1D_23Sm100TmaWarpSpecializedILi4ELi2ELi16ELb1ELb0EEEJNS5_IJSG_SF_SG_EEENS5_IJNSS_ISG_SC_EENSS_INS5_IJNSA_ILi16EEESB_EEENS5_IJSC_SG_EEEEEEEESI_SJ_SI_SJ_NS1D_6fusion15FusionCallbacksIS1H_NS1P_17LinearCombinationISI_fSI_fLNS_15FloatRoundStyleE2EEES1I_S1O_JEEENS4_5SM1004TMEM4LOAD26SM100_TMEM_LOAD_32dp32b16xENS4_13SM90_TMA_LOADENS11_INS12_ILi1ELi4ELi3EEES15_NSS_INS5_IJS16_S1K_EEENS5_IJS1K_SC_EEEEEEENS4_39AutoVectorizingCopyWithAssumedAlignmentILi128EEENS4_14SM90_TMA_STOREES24_S26_S26_EEEvvEEEEvNT_6ParamsE,"ax",@progbits
	.align	128
.text._ZN7cutlass13device_kernelINS_4gemm6kernel13GemmUniversalIN4cute5tupleIJiiiiEEENS1_10collective13CollectiveMmaINS1_35MainloopSm100TmaUmmaWarpSpecializedILi5ELi2ELi4ENS5_IJNS4_1CILi2EEENSA_ILi1EEESC_EEEEENS5_IJNSA_ILi128EEESF_NSA_ILi64EEEEEENS_6half_tENS5_IJlSC_lEEESI_SJ_NS4_8TiledMMAINS4_8MMA_AtomIJNS4_26SM100_MMA_F16BF16_2x1SM_SSISI_SI_fLi128ELi128ELNS4_4UMMA5MajorE0ELSO_0ELNSN_7ScaleInE0ELSP_0EEEEEENS4_6LayoutINS5_IJSC_SC_SC_EEENS5_IJNSA_ILi0EEESU_SU_EEEEENS5_IJNS4_10UnderscoreESX_SX_EEEEENS4_18SM100_TMA_2SM_LOADENS4_14ComposedLayoutINS4_7SwizzleILi3ELi4ELi3EEENS4_18smem_ptr_flag_bitsILi16EEENSS_INS5_IJNSA_ILi8EEESG_EEENS5_IJSG_SC_EEEEEEEvNS4_8identityES10_S1A_vS1B_EENS_8epilogue10collective18CollectiveEpilogueINS1D_23Sm100TmaWarpSpecializedILi4ELi2ELi16ELb1ELb0EEEJNS5_IJSG_SF_SG_EEENS5_IJNSS_ISG_SC_EENSS_INS5_IJNSA_ILi16EEESB_EEENS5_IJSC_SG_EEEEEEEESI_SJ_SI_SJ_NS1D_6fusion15FusionCallbacksIS1H_NS1P_17LinearCombinationISI_fSI_fLNS_15FloatRoundStyleE2EEES1I_S1O_JEEENS4_5SM1004TMEM4LOAD26SM100_TMEM_LOAD_32dp32b16xENS4_13SM90_TMA_LOADENS11_INS12_ILi1ELi4ELi3EEES15_NSS_INS5_IJS16_S1K_EEENS5_IJS1K_SC_EEEEEEENS4_39AutoVectorizingCopyWithAssumedAlignmentILi128EEENS4_14SM90_TMA_STOREES24_S26_S26_EEEvvEEEEvNT_6ParamsE:
        .type           _ZN7cutlass13device_kernelINS_4gemm6kernel13GemmUniversalIN4cute5tupleIJiiiiEEENS1_10collective13CollectiveMmaINS1_35MainloopSm100TmaUmmaWarpSpecializedILi5ELi2ELi4ENS5_IJNS4_1CILi2EEENSA_ILi1EEESC_EEEEENS5_IJNSA_ILi128EEESF_NSA_ILi64EEEEEENS_6half_tENS5_IJlSC_lEEESI_SJ_NS4_8TiledMMAINS4_8MMA_AtomIJNS4_26SM100_MMA_F16BF16_2x1SM_SSISI_SI_fLi128ELi128ELNS4_4UMMA5MajorE0ELSO_0ELNSN_7ScaleInE0ELSP_0EEEEEENS4_6LayoutINS5_IJSC_SC_SC_EEENS5_IJNSA_ILi0EEESU_SU_EEEEENS5_IJNS4_10UnderscoreESX_SX_EEEEENS4_18SM100_TMA_2SM_LOADENS4_14ComposedLayoutINS4_7SwizzleILi3ELi4ELi3EEENS4_18smem_ptr_flag_bitsILi16EEENSS_INS5_IJNSA_ILi8EEESG_EEENS5_IJSG_SC_EEEEEEEvNS4_8identityES10_S1A_vS1B_EENS_8epilogue10collective18CollectiveEpilogueINS1D_23Sm100TmaWarpSpecializedILi4ELi2ELi16ELb1ELb0EEEJNS5_IJSG_SF_SG_EEENS5_IJNSS_ISG_SC_EENSS_INS5_IJNSA_ILi16EEESB_EEENS5_IJSC_SG_EEEEEEEESI_SJ_SI_SJ_NS1D_6fusion15FusionCallbacksIS1H_NS1P_17LinearCombinationISI_fSI_fLNS_15FloatRoundStyleE2EEES1I_S1O_JEEENS4_5SM1004TMEM4LOAD26SM100_TMEM_LOAD_32dp32b16xENS4_13SM90_TMA_LOADENS11_INS12_ILi1ELi4ELi3EEES15_NSS_INS5_IJS16_S1K_EEENS5_IJS1K_SC_EEEEEEENS4_39AutoVectorizingCopyWithAssumedAlignmentILi128EEENS4_14SM90_TMA_STOREES24_S26_S26_EEEvvEEEEvNT_6ParamsE,@function
        .size           _ZN7cutlass13device_kernelINS_4gemm6kernel13GemmUniversalIN4cute5tupleIJiiiiEEENS1_10collective13CollectiveMmaINS1_35MainloopSm100TmaUmmaWarpSpecializedILi5ELi2ELi4ENS5_IJNS4_1CILi2EEENSA_ILi1EEESC_EEEEENS5_IJNSA_ILi128EEESF_NSA_ILi64EEEEEENS_6half_tENS5_IJlSC_lEEESI_SJ_NS4_8TiledMMAINS4_8MMA_AtomIJNS4_26SM100_MMA_F16BF16_2x1SM_SSISI_SI_fLi128ELi128ELNS4_4UMMA5MajorE0ELSO_0ELNSN_7ScaleInE0ELSP_0EEEEEENS4_6LayoutINS5_IJSC_SC_SC_EEENS5_IJNSA_ILi0EEESU_SU_EEEEENS5_IJNS4_10UnderscoreESX_SX_EEEEENS4_18SM100_TMA_2SM_LOADENS4_14ComposedLayoutINS4_7SwizzleILi3ELi4ELi3EEENS4_18smem_ptr_flag_bitsILi16EEENSS_INS5_IJNSA_ILi8EEESG_EEENS5_IJSG_SC_EEEEEEEvNS4_8identityES10_S1A_vS1B_EENS_8epilogue10collective18CollectiveEpilogueINS1D_23Sm100TmaWarpSpecializedILi4ELi2ELi16ELb1ELb0EEEJNS5_IJSG_SF_SG_EEENS5_IJNSS_ISG_SC_EENSS_INS5_IJNSA_ILi16EEESB_EEENS5_IJSC_SG_EEEEEEEESI_SJ_SI_SJ_NS1D_6fusion15FusionCallbacksIS1H_NS1P_17LinearCombinationISI_fSI_fLNS_15FloatRoundStyleE2EEES1I_S1O_JEEENS4_5SM1004TMEM4LOAD26SM100_TMEM_LOAD_32dp32b16xENS4_13SM90_TMA_LOADENS11_INS12_ILi1ELi4ELi3EEES15_NSS_INS5_IJS16_S1K_EEENS5_IJS1K_SC_EEEEEEENS4_39AutoVectorizingCopyWithAssumedAlignmentILi128EEENS4_14SM90_TMA_STOREES24_S26_S26_EEEvvEEEEvNT_6ParamsE,(.L_x_200 - _ZN7cutlass13device_kernelINS_4gemm6kernel13GemmUniversalIN4cute5tupleIJiiiiEEENS1_10collective13CollectiveMmaINS1_35MainloopSm100TmaUmmaWarpSpecializedILi5ELi2ELi4ENS5_IJNS4_1CILi2EEENSA_ILi1EEESC_EEEEENS5_IJNSA_ILi128EEESF_NSA_ILi64EEEEEENS_6half_tENS5_IJlSC_lEEESI_SJ_NS4_8TiledMMAINS4_8MMA_AtomIJNS4_26SM100_MMA_F16BF16_2x1SM_SSISI_SI_fLi128ELi128ELNS4_4UMMA5MajorE0ELSO_0ELNSN_7ScaleInE0ELSP_0EEEEEENS4_6LayoutINS5_IJSC_SC_SC_EEENS5_IJNSA_ILi0EEESU_SU_EEEEENS5_IJNS4_10UnderscoreESX_SX_EEEEENS4_18SM100_TMA_2SM_LOADENS4_14ComposedLayoutINS4_7SwizzleILi3ELi4ELi3EEENS4_18smem_ptr_flag_bitsILi16EEENSS_INS5_IJNSA_ILi8EEESG_EEENS5_IJSG_SC_EEEEEEEvNS4_8identityES10_S1A_vS1B_EENS_8epilogue10collective18CollectiveEpilogueINS1D_23Sm100TmaWarpSpecializedILi4ELi2ELi16ELb1ELb0EEEJNS5_IJSG_SF_SG_EEENS5_IJNSS_ISG_SC_EENSS_INS5_IJNSA_ILi16EEESB_EEENS5_IJSC_SG_EEEEEEEESI_SJ_SI_SJ_NS1D_6fusion15FusionCallbacksIS1H_NS1P_17LinearCombinationISI_fSI_fLNS_15FloatRoundStyleE2EEES1I_S1O_JEEENS4_5SM1004TMEM4LOAD26SM100_TMEM_LOAD_32dp32b16xENS4_13SM90_TMA_LOADENS11_INS12_ILi1ELi4ELi3EEES15_NSS_INS5_IJS16_S1K_EEENS5_IJS1K_SC_EEEEEEENS4_39AutoVectorizingCopyWithAssumedAlignmentILi128EEENS4_14SM90_TMA_STOREES24_S26_S26_EEEvvEEEEvNT_6ParamsE)
        .other          _ZN7cutlass13device_kernelINS_4gemm6kernel13GemmUniversalIN4cute5tupleIJiiiiEEENS1_10collective13CollectiveMmaINS1_35MainloopSm100TmaUmmaWarpSpecializedILi5ELi2ELi4ENS5_IJNS4_1CILi2EEENSA_ILi1EEESC_EEEEENS5_IJNSA_ILi128EEESF_NSA_ILi64EEEEEENS_6half_tENS5_IJlSC_lEEESI_SJ_NS4_8TiledMMAINS4_8MMA_AtomIJNS4_26SM100_MMA_F16BF16_2x1SM_SSISI_SI_fLi128ELi128ELNS4_4UMMA5MajorE0ELSO_0ELNSN_7ScaleInE0ELSP_0EEEEEENS4_6LayoutINS5_IJSC_SC_SC_EEENS5_IJNSA_ILi0EEESU_SU_EEEEENS5_IJNS4_10UnderscoreESX_SX_EEEEENS4_18SM100_TMA_2SM_LOADENS4_14ComposedLayoutINS4_7SwizzleILi3ELi4ELi3EEENS4_18smem_ptr_flag_bitsILi16EEENSS_INS5_IJNSA_ILi8EEESG_EEENS5_IJSG_SC_EEEEEEEvNS4_8identityES10_S1A_vS1B_EENS_8epilogue10collective18CollectiveEpilogueINS1D_23Sm100TmaWarpSpecializedILi4ELi2ELi16ELb1ELb0EEEJNS5_IJSG_SF_SG_EEENS5_IJNSS_ISG_SC_EENSS_INS5_IJNSA_ILi16EEESB_EEENS5_IJSC_SG_EEEEEEEESI_SJ_SI_SJ_NS1D_6fusion15FusionCallbacksIS1H_NS1P_17LinearCombinationISI_fSI_fLNS_15FloatRoundStyleE2EEES1I_S1O_JEEENS4_5SM1004TMEM4LOAD26SM100_TMEM_LOAD_32dp32b16xENS4_13SM90_TMA_LOADENS11_INS12_ILi1ELi4ELi3EEES15_NSS_INS5_IJS16_S1K_EEENS5_IJS1K_SC_EEEEEEENS4_39AutoVectorizingCopyWithAssumedAlignmentILi128EEENS4_14SM90_TMA_STOREES24_S26_S26_EEEvvEEEEvNT_6ParamsE,@"STO_CUDA_ENTRY STV_DEFAULT"
_ZN7cutlass13device_kernelINS_4gemm6kernel13GemmUniversalIN4cute5tupleIJiiiiEEENS1_10collective13CollectiveMmaINS1_35MainloopSm100TmaUmmaWarpSpecializedILi5ELi2ELi4ENS5_IJNS4_1CILi2EEENSA_ILi1EEESC_EEEEENS5_IJNSA_ILi128EEESF_NSA_ILi64EEEEEENS_6half_tENS5_IJlSC_lEEESI_SJ_NS4_8TiledMMAINS4_8MMA_AtomIJNS4_26SM100_MMA_F16BF16_2x1SM_SSISI_SI_fLi128ELi128ELNS4_4UMMA5MajorE0ELSO_0ELNSN_7ScaleInE0ELSP_0EEEEEENS4_6LayoutINS5_IJSC_SC_SC_EEENS5_IJNSA_ILi0EEESU_SU_EEEEENS5_IJNS4_10UnderscoreESX_SX_EEEEENS4_18SM100_TMA_2SM_LOADENS4_14ComposedLayoutINS4_7SwizzleILi3ELi4ELi3EEENS4_18smem_ptr_flag_bitsILi16EEENSS_INS5_IJNSA_ILi8EEESG_EEENS5_IJSG_SC_EEEEEEEvNS4_8identityES10_S1A_vS1B_EENS_8epilogue10collective18CollectiveEpilogueINS1D_23Sm100TmaWarpSpecializedILi4ELi2ELi16ELb1ELb0EEEJNS5_IJSG_SF_SG_EEENS5_IJNSS_ISG_SC_EENSS_INS5_IJNSA_ILi16EEESB_EEENS5_IJSC_SG_EEEEEEEESI_SJ_SI_SJ_NS1D_6fusion15FusionCallbacksIS1H_NS1P_17LinearCombinationISI_fSI_fLNS_15FloatRoundStyleE2EEES1I_S1O_JEEENS4_5SM1004TMEM4LOAD26SM100_TMEM_LOAD_32dp32b16xENS4_13SM90_TMA_LOADENS11_INS12_ILi1ELi4ELi3EEES15_NSS_INS5_IJS16_S1K_EEENS5_IJS1K_SC_EEEEEEENS4_39AutoVectorizingCopyWithAssumedAlignmentILi128EEENS4_14SM90_TMA_STOREES24_S26_S26_EEEvvEEEEvNT_6ParamsE:
[----:B------:R-:W1:Y:S01]  /*0000*/  LDC R1, c[0x0][0x37c] ;  /* 0x0000df00ff017b82 */ /* 0x000e620000000800 */
[----:B------:R-:W2:Y:S01]  /*0010*/  S2R R72, SR_TID.X ;  /* 0x0000000000487919 */ /* 0x000ea20000002100 */
[----:B------:R-:W3:Y:S06]  /*0020*/  LDCU.64 UR6, c[0x0][0x890] ;  /* 0x00011200ff0677ac */ /* 0x000eec0008000a00 */
[----:B------:R-:W4:Y:S01]  /*0030*/  S2UR UR37, SR_CgaCtaId ;  /* 0x00000000002579c3 */ /* 0x000f220000008800 */
[----:B------:R-:W-:Y:S02]  /*0040*/  PRMT R59, RZ, 0x7610, R59 ;  /* 0x00007610ff3b7816 */ /* 0x000fe4000000003b */
[----:B------:R-:W-:Y:S01]  /*0050*/  ELECT P1, URZ, PT ;  /* 0x0000000000ff782f */ /* 0x000fe20003820000 */
[----:B------:R-:W1:Y:S01]  /*0060*/  LDCU.64 UR46, c[0x0][0x358] ;  /* 0x00006b00ff2e77ac */ /* 0x000e620008000a00 */
[----:B---3--:R-:W-:-:S04]  /*0070*/  UISETP.NE.U32.AND UP0, UPT, UR6, URZ, UPT ;  /* 0x000000ff0600728c */ /* 0x008fc8000bf05070 */
[----:B------:R-:W-:Y:S02]  /*0080*/  UISETP.NE.AND.EX UP0, UPT, UR7, URZ, UPT, UP0 ;  /* 0x000000ff0700728c */ /* 0x000fe4000bf05300 */
[----:B----4-:R-:W-:Y:S02]  /*0090*/  ULOP3.LUT UR5, UR37, 0x1, URZ, 0xc0, !UPT ;  /* 0x0000000125057892 */ /* 0x010fe4000f8ec0ff */
[----:B------:R-:W-:Y:S01]  /*00a0*/  ULOP3.LUT UR4, UR37, 0x1, URZ, 0x3c, !UPT ;  /* 0x0000000125047892 */ /* 0x000fe2000f8e3cff */
[----:B--2---:R-:W-:-:S05]  /*00b0*/  SHF.R.U32.HI R66, RZ, 0x5, R72 ;  /* 0x00000005ff427819 */ /* 0x004fca0000011648 */
[----:B------:R-:W2:Y:S02]  /*00c0*/  SHFL.IDX PT, R0, R66, RZ, 0x1f ;  /* 0x00001fff42007589 */ /* 0x000ea400000e0000 */
[----:B--2---:R-:W-:Y:S01]  /*00d0*/  R2UR UR10, R0 ;  /* 0x00000000000a72ca */ /* 0x004fe200000e0000 */
[----:B-1----:R-:W-:-:S14]  /*00e0*/  BRA.U UP0, `(.L_x_0) ;  /* 0x00000001002c7547 */ /* 0x002fdc000b800000 */
[----:B------:R-:W1:Y:S02]  /*00f0*/  LDCU.64 UR8, c[0x0][0x888] ;  /* 0x00011100ff0877ac */ /* 0x000e640008000a00 */
[----:B-1----:R-:W-:-:S04]  /*0100*/  UISETP.NE.U32.AND UP0, UPT, UR8, URZ, UPT ;  /* 0x000000ff0800728c */ /* 0x002fc8000bf05070 */
[----:B------:R-:W-:-:S09]  /*0110*/  UISETP.NE.AND.EX UP0, UPT, UR9, URZ, UPT, UP0 ;  /* 0x000000ff0900728c */ /* 0x000fd2000bf05300 */
[----:B------:R-:W-:Y:S05]  /*0120*/  BRA.U !UP0, `(.L_x_1) ;  /* 0x0000000108107547 */ /* 0x000fea000b800000 */
[----:B------:R-:W1:Y:S02]  /*0130*/  LDC.64 R2, c[0x0][0x888] ;  /* 0x00022200ff027b82 */ /* 0x000e640000000a00 */
[----:B-1----:R1:W5:Y:S01]  /*0140*/  LDG.E R35, desc[UR46][R2.64] ;  /* 0x0000002e02237981 */ /* 0x002362000c1e1900 */
[----:B------:R-:W-:Y:S01]  /*0150*/  HFMA2 R59, -RZ, RZ, 0, 5.9604644775390625e-08 ;  /* 0x00000001ff3b7431 */ /* 0x000fe200000001ff */
[----:B------:R-:W-:Y:S05]  /*0160*/  BRA `(.L_x_0) ;  /* 0x00000000000c7947 */ /* 0x000fea0003800000 */
.L_x_1:
[----:B------:R-:W1:Y:S01]  /*0170*/  LDCU UR8, c[0x0][0x880] ;  /* 0x00011000ff0877ac */ /* 0x000e620008000800 */
[----:B------:R-:W-:Y:S01]  /*0180*/  HFMA2 R59, -RZ, RZ, 0, 5.9604644775390625e-08 ;  /* 0x00000001ff3b7431 */ /* 0x000fe200000001ff */
[----:B-1----:R-:W-:-:S07]  /*0190*/  MOV R35, UR8 ;  /* 0x0000000800237c02 */ /* 0x002fce0008000f00 */
.L_x_0:
[----:B------:R-:W2:Y:S02]  /*01a0*/  LDCU.64 UR8, c[0x0][0x8b0] ;  /* 0x00011600ff0877ac */ /* 0x000ea40008000a00 */
[----:B--2---:R-:W-:-:S04]  /*01b0*/  UISETP.NE.U32.AND UP0, UPT, UR8, URZ, UPT ;  /* 0x000000ff0800728c */ /* 0x004fc8000bf05070 */
[----:B------:R-:W-:-:S09]  /*01c0*/  UISETP.NE.AND.EX UP0, UPT, UR9, URZ, UPT, UP0 ;  /* 0x000000ff0900728c */ /* 0x000fd2000bf05300 */
[----:B------:R-:W-:Y:S05]  /*01d0*/  BRA.U UP0, `(.L_x_2) ;  /* 0x0000000100247547 */ /* 0x000fea000b800000 */
[----:B------:R-:W2:Y:S02]  /*01e0*/  LDCU.64 UR8, c[0x0][0x8a8] ;  /* 0x00011500ff0877ac */ /* 0x000ea40008000a00 */
[----:B--2---:R-:W-:-:S04]  /*01f0*/  UISETP.NE.U32.AND UP0, UPT, UR8, URZ, UPT ;  /* 0x000000ff0800728c */ /* 0x004fc8000bf05070 */
[----:B------:R-:W-:-:S09]  /*0200*/  UISETP.NE.AND.EX UP0, UPT, UR9, URZ, UPT, UP0 ;  /* 0x000000ff0900728c */ /* 0x000fd2000bf05300 */
[----:B------:R-:W-:Y:S05]  /*0210*/  BRA.U !UP0, `(.L_x_3) ;  /* 0x00000001080c7547 */ /* 0x000fea000b800000 */
[----:B------:R-:W2:Y:S02]  /*0220*/  LDC.64 R32, c[0x0][0x8a8] ;  /* 0x00022a00ff207b82 */ /* 0x000ea40000000a00 */
[----:B--2---:R2:W5:Y:S01]  /*0230*/  LDG.E R32, desc[UR46][R32.64] ;  /* 0x0000002e20207981 */ /* 0x004562000c1e1900 */
[----:B------:R-:W-:Y:S05]  /*0240*/  BRA `(.L_x_2) ;  /* 0x0000000000087947 */ /* 0x000fea0003800000 */
.L_x_3:
[----:B------:R-:W2:Y:S02]  /*0250*/  LDCU UR8, c[0x0][0x8a0] ;  /* 0x00011400ff0877ac */ /* 0x000ea40008000800 */
[----:B--2---:R-:W-:Y:S02]  /*0260*/  MOV R32, UR8 ;  /* 0x0000000800207c02 */ /* 0x004fe40008000f00 */
.L_x_2:
[----:B------:R-:W-:Y:S01]  /*0270*/  IMAD.U32 R0, RZ, RZ, UR10 ;  /* 0x0000000aff007e24 */ /* 0x000fe2000f8e00ff */
[----:B------:R-:W-:Y:S04]  /*0280*/  BSSY.RECONVERGENT B0, `(.L_x_4) ;  /* 0x000000c000007945 */ /* 0x000fe80003800200 */
[C---:B------:R-:W-:Y:S02]  /*0290*/  ISETP.NE.OR P2, PT, R0.reuse, 0x1, !P1 ;  /* 0x000000010000780c */ /* 0x040fe40004f45670 */
[----:B------:R-:W-:-:S11]  /*02a0*/  ISETP.NE.OR P0, PT, R0, 0x3, !P1 ;  /* 0x000000030000780c */ /* 0x000fd60004f05670 */
[----:B------:R-:W-:Y:S05]  /*02b0*/  @P2 BRA `(.L_x_5) ;  /* 0x0000000000202947 */ /* 0x000fea0003800000 */
[----:B------:R-:W3:Y:S02]  /*02c0*/  LDCU.64 UR8, c[0x0][0x348] ;  /* 0x00006900ff0877ac */ /* 0x000ee40008000a00 */
[----:B---3--:R-:W-:Y:S02]  /*02d0*/  UIADD3 UR12, UP1, UPT, UR8, 0x80, URZ ;  /* 0x00000080080c7890 */ /* 0x008fe4000ff3e0ff */
[----:B------:R-:W-:Y:S02]  /*02e0*/  UIADD3 UR8, UP0, UPT, UR8, 0x180, URZ ;  /* 0x0000018008087890 */ /* 0x000fe4000ff1e0ff */
[----:B------:R-:W-:Y:S02]  /*02f0*/  UIADD3.X UR13, UPT, UPT, URZ, UR9, URZ, UP1, !UPT ;  /* 0x00000009ff0d7290 */ /* 0x000fe40008ffe4ff */
[----:B------:R-:W-:-:S07]  /*0300*/  UIADD3.X UR9, UPT, UPT, URZ, UR9, URZ, UP0, !UPT ;  /* 0x00000009ff097290 */ /* 0x000fce00087fe4ff */
[----:B------:R3:W-:Y:S02]  /*0310*/  UTMACCTL.PF [UR12] ;  /* 0x000000000c0079b9 */ /* 0x0007e40008040000 */
[----:B------:R3:W-:Y:S02]  /*0320*/  UTMACCTL.PF [UR8] ;  /* 0x00000000080079b9 */ /* 0x0007e40008040000 */
[----:B---3--:R-:W-:Y:S01]  /*0330*/  NOP ;  /* 0x0000000000007918 */ /* 0x008fe20000000000 */
.L_x_5:
[----:B------:R-:W-:Y:S05]  /*0340*/  BSYNC.RECONVERGENT B0 ;  /* 0x0000000000007941 */ /* 0x000fea0003800200 */
.L_x_4:
[----:B------:R-:W-:Y:S04]  /*0350*/  BSSY.RECONVERGENT B0, `(.L_x_6) ;  /* 0x000000a000007945 */ /* 0x000fe80003800200 */
        /* <DEDUP_REMOVED lines=9> */
.L_x_7:
[----:B------:R-:W-:Y:S05]  /*03f0*/  BSYNC.RECONVERGENT B0 ;  /* 0x0000000000007941 */ /* 0x000fea0003800200 */
.L_x_6:
[----:B------:R-:W3:Y:S01]  /*0400*/  LDCU.64 UR8, c[0x0][0x888] ;  /* 0x00011100ff0877ac */ /* 0x000ee20008000a00 */
[----:B------:R-:W-:Y:S02]  /*0410*/  UISETP.EQ.U32.AND UP1, UPT, UR6, URZ, UPT ;  /* 0x000000ff0600728c */ /* 0x000fe4000bf22070 */
[----:B------:R-:W-:Y:S02]  /*0420*/  UPLOP3.LUT UP5, UPT, UPT, UPT, UPT, 0x80, 0x8 ;  /* 0x000000000008789c */ /* 0x000fe40003faf070 */
[----:B---3--:R-:W-:-:S04]  /*0430*/  UISETP.NE.U32.AND UP0, UPT, UR8, URZ, UPT ;  /* 0x000000ff0800728c */ /* 0x008fc8000bf05070 */
[----:B------:R-:W-:-:S04]  /*0440*/  UISETP.NE.AND.EX UP0, UPT, UR9, URZ, UPT, UP0 ;  /* 0x000000ff0900728c */ /* 0x000fc8000bf05300 */
[----:B------:R-:W-:-:S04]  /*0450*/  UISETP.EQ.OR.EX UP2, UPT, UR7, URZ, !UP0, UP1 ;  /* 0x000000ff0700728c */ /* 0x000fc8000c742710 */
[----:B------:R-:W-:-:S05]  /*0460*/  UP2UR UR50, UPR, URZ, 0x4 ;  /* 0x00000004ff327883 */ /* 0x000fca0008000000 */
[----:B------:R-:W-:Y:S07]  /*0470*/  BRA.U !UP2, `(.L_x_8) ;  /* 0x000000010a207547 */ /* 0x000fee000b800000 */
[----:B------:R-:W-:Y:S01]  /*0480*/  UISETP.NE.U32.AND UP2, UPT, UR6, URZ, UPT ;  /* 0x000000ff0600728c */ /* 0x000fe2000bf45070 */
[----:B-----5:R-:W-:Y:S01]  /*0490*/  FSETP.NEU.AND P0, PT, R35, RZ, PT ;  /* 0x000000ff2300720b */ /* 0x020fe20003f0d000 */
[----:B------:R-:W-:Y:S02]  /*04a0*/  USEL UR6, URZ, 0xffffffff, UP0 ;  /* 0xffffffffff067887 */ /* 0x000fe40008000000 */
[----:B------:R-:W-:-:S10]  /*04b0*/  UISETP.NE.AND.EX UP2, UPT, UR7, URZ, UPT, UP2 ;  /* 0x000000ff0700728c */ /* 0x000fd4000bf45320 */
[----:B------:R-:W-:Y:S01]  /*04c0*/  VOTEU.ANY UP1, P0 ;  /* 0x0000000000ff7886 */ /* 0x000fe20000020100 */
[----:B------:R-:W-:-:S04]  /*04d0*/  @!UP2 USEL UR6, URZ, 0xffffffff, UP1 ;  /* 0xffffffffff06a887 */ /* 0x000fc80008800000 */
[----:B------:R-:W-:-:S04]  /*04e0*/  ULOP3.LUT UR6, UR6, 0x1, URZ, 0xc0, !UPT ;  /* 0x0000000106067892 */ /* 0x000fc8000f8ec0ff */
[----:B------:R-:W-:-:S11]  /*04f0*/  UISETP.NE.U32.AND UP5, UPT, UR6, 0x1, UPT ;  /* 0x000000010600788c */ /* 0x000fd6000bfa5070 */
.L_x_8:
[----:B------:R-:W3:Y:S01]  /*0500*/  SHFL.IDX PT, R0, R66, RZ, 0x1f ;  /* 0x00001fff42007589 */ /* 0x000ee200000e0000 */
[----:B------:R-:W-:-:S04]  /*0510*/  UISETP.NE.AND UP1, UPT, UR10, 0x2, UPT ;  /* 0x000000020a00788c */ /* 0x000fc8000bf25270 */
[----:B------:R-:W-:Y:S02]  /*0520*/  UISETP.EQ.AND UP2, UPT, UR5, URZ, !UP1 ;  /* 0x000000ff0500728c */ /* 0x000fe4000cf42270 */
[----:B------:R-:W-:-:S04]  /*0530*/  USEL UR6, URZ, 0x1, UP1 ;  /* 0x00000001ff067887 */ /* 0x000fc80008800000 */
[----:B------:R-:W-:Y:S02]  /*0540*/  PLOP3.LUT P5, PT, P1, PT, UP2, 0x80, 0x8 ;  /* 0x000000000008781c */ /* 0x000fe40000faf028 */
[----:B---3--:R-:W-:-:S13]  /*0550*/  ISETP.NE.AND P0, PT, R0, RZ, PT ;  /* 0x000000ff0000720c */ /* 0x008fda0003f05270 */
[----:B------:R-:W-:Y:S05]  /*0560*/  @P0 BRA `(.L_x_9) ;  /* 0x00000000004c0947 */ /* 0x000fea0003800000 */
[----:B------:R-:W-:Y:S01]  /*0570*/  UMOV UR8, 0x400 ;  /* 0x0000040000087882 */ /* 0x000fe20000000000 */
[----:B------:R-:W-:Y:S01]  /*0580*/  UMOV UR7, 0x1 ;  /* 0x0000000100077882 */ /* 0x000fe20000000000 */
[----:B------:R-:W-:Y:S02]  /*0590*/  ULEA UR8, UR37, UR8, 0x18 ;  /* 0x0000000825087291 */ /* 0x000fe4000f8ec0ff */
[----:B------:R-:W-:-:S04]  /*05a0*/  UIADD3 UR12, UPT, UPT, -UR7, 0x100000, URZ ;  /* 0x00100000070c7890 */ /* 0x000fc8000fffe1ff */
[----:B------:R-:W-:Y:S02]  /*05b0*/  USHF.L.U32 UR13, UR12, 0xb, URZ ;  /* 0x0000000b0c0d7899 */ /* 0x000fe400080006ff */
[----:B------:R-:W-:Y:S01]  /*05c0*/  USHF.L.U32 UR12, UR12, 0x1, URZ ;  /* 0x000000010c0c7899 */ /* 0x000fe200080006ff */
[----:B------:R-:W-:Y:S01]  /*05d0*/  ELECT P0, URZ, PT ;  /* 0x0000000000ff782f */ /* 0x000fe20003800000 */
[----:B------:R-:W3:Y:S10]  /*05e0*/  FENCE.VIEW.ASYNC.S ;  /* 0x00000000000073c6 */ /* 0x000ef40000000000 */
[----:B---3--:R3:W4:Y:S01]  /*05f0*/  SYNCS.EXCH.64 URZ, [UR8], UR12 ;  /* 0x0000000c08ff75b2 */ /* 0x0087220008000100 */
[----:B------:R3:W1:Y:S01]  /*0600*/  SYNCS.EXCH.64 URZ, [UR8+0x28], UR12 ;  /* 0x0000280c08ff75b2 */ /* 0x0006620008000100 */
        /* <DEDUP_REMOVED lines=8> */
[----:B------:R-:W-:Y:S01]  /*0690*/  NOP ;  /* 0x0000000000007918 */ /* 0x000fe20000000000 */
.L_x_9:
[----:B------:R-:W2:Y:S01]  /*06a0*/  SHFL.IDX PT, R0, R66, RZ, 0x1f ;  /* 0x00001fff42007589 */ /* 0x000ea200000e0000 */
[----:B------:R-:W-:Y:S01]  /*06b0*/  NOP ;  /* 0x0000000000007918 */ /* 0x000fe20000000000 */
[----:B--2---:R-:W-:-:S13]  /*06c0*/  ISETP.NE.AND P0, PT, R0, 0x1, PT ;  /* 0x000000010000780c */ /* 0x004fda0003f05270 */
[----:B------:R-:W-:Y:S05]  /*06d0*/  @P0 BRA `(.L_x_10) ;  /* 0x0000000000540947 */ /* 0x000fea0003800000 */
[----:B------:R-:W-:Y:S01]  /*06e0*/  UMOV UR9, 0x400 ;  /* 0x0000040000097882 */ /* 0x000fe20000000000 */
[----:B---3--:R-:W-:Y:S01]  /*06f0*/  UMOV UR8, 0x20 ;  /* 0x0000002000087882 */ /* 0x008fe20000000000 */
[----:B------:R-:W-:Y:S01]  /*0700*/  UMOV UR7, 0x80 ;  /* 0x0000008000077882 */ /* 0x000fe20000000000 */
[----:B------:R-:W-:Y:S02]  /*0710*/  ULEA UR9, UR37, UR9, 0x18 ;  /* 0x0000000925097291 */ /* 0x000fe4000f8ec0ff */
[----:B------:R-:W-:-:S04]  /*0720*/  UIADD3 UR12, UPT, UPT, -UR8, 0x100000, URZ ;  /* 0x00100000080c7890 */ /* 0x000fc8000fffe1ff */
[----:B------:R-:W-:Y:S02]  /*0730*/  USHF.L.U32 UR13, UR12, 0xb, URZ ;  /* 0x0000000b0c0d7899 */ /* 0x000fe400080006ff */
[----:B------:R-:W-:Y:S02]  /*0740*/  USHF.L.U32 UR12, UR12, 0x1, URZ ;  /* 0x000000010c0c7899 */ /* 0x000fe400080006ff */
[----:B------:R-:W-:-:S04]  /*0750*/  UIADD3 UR14, UPT, UPT, -UR7, 0x100000, URZ ;  /* 0x00100000070e7890 */ /* 0x000fc8000fffe1ff */
[----:B------:R-:W-:Y:S02]  /*0760*/  USHF.L.U32 UR15, UR14, 0xb, URZ ;  /* 0x0000000b0e0f7899 */ /* 0x000fe400080006ff */
[----:B------:R-:W-:Y:S01]  /*0770*/  USHF.L.U32 UR14, UR14, 0x1, URZ ;  /* 0x000000010e0e7899 */ /* 0x000fe200080006ff */
[----:B------:R-:W-:Y:S01]  /*0780*/  ELECT P0, URZ, PT ;  /* 0x0000000000ff782f */ /* 0x000fe20003800000 */
[----:B------:R-:W2:Y:S02]  /*0790*/  FENCE.VIEW.ASYNC.S ;  /* 0x00000000000073c6 */ /* 0x000ea40000000000 */
[----:B--2---:R2:W3:Y:S08]  /*07a0*/  SYNCS.EXCH.64 URZ, [UR9+0x50], UR12 ;  /* 0x0000500c09ff75b2 */ /* 0x0044f00008000100 */
        /* <DEDUP_REMOVED lines=8> */
.L_x_10:
[----:B------:R-:W4:Y:S01]  /*0830*/  SHFL.IDX PT, R0, R66, RZ, 0x1f ;  /* 0x00001fff42007589 */ /* 0x000f2200000e0000 */
[----:B------:R-:W-:Y:S01]  /*0840*/  NOP ;  /* 0x0000000000007918 */ /* 0x000fe20000000000 */
[----:B----4-:R-:W-:-:S13]  /*0850*/  ISETP.NE.AND P0, PT, R0, 0x3, PT ;  /* 0x000000030000780c */ /* 0x010fda0003f05270 */
[----:B------:R-:W-:Y:S05]  /*0860*/  @P0 BRA `(.L_x_11) ;  /* 0x00000000002c0947 */ /* 0x000fea0003800000 */
[----:B---3--:R-:W-:Y:S01]  /*0870*/  UMOV UR8, 0x400 ;  /* 0x0000040000087882 */ /* 0x008fe20000000000 */
[----:B------:R-:W-:Y:S01]  /*0880*/  UMOV UR7, 0x20 ;  /* 0x0000002000077882 */ /* 0x000fe20000000000 */
[----:B------:R-:W-:Y:S02]  /*0890*/  ULEA UR8, UR37, UR8, 0x18 ;  /* 0x0000000825087291 */ /* 0x000fe4000f8ec0ff */
[----:B--2---:R-:W-:-:S04]  /*08a0*/  UIADD3 UR12, UPT, UPT, -UR7, 0x100000, URZ ;  /* 0x00100000070c7890 */ /* 0x004fc8000fffe1ff */
[----:B------:R-:W-:Y:S02]  /*08b0*/  USHF.L.U32 UR13, UR12, 0xb, URZ ;  /* 0x0000000b0c0d7899 */ /* 0x000fe400080006ff */
[----:B------:R-:W-:Y:S01]  /*08c0*/  USHF.L.U32 UR12, UR12, 0x1, URZ ;  /* 0x000000010c0c7899 */ /* 0x000fe200080006ff */
[----:B------:R-:W-:Y:S01]  /*08d0*/  ELECT P0, URZ, PT ;  /* 0x0000000000ff782f */ /* 0x000fe20003800000 */
[----:B------:R-:W2:Y:S10]  /*08e0*/  FENCE.VIEW.ASYNC.S ;  /* 0x00000000000073c6 */ /* 0x000eb40000000000 */
[----:B--2---:R4:W2:Y:S01]  /*08f0*/  SYNCS.EXCH.64 URZ, [UR8+0x90], UR12 ;  /* 0x0000900c08ff75b2 */ /* 0x0048a20008000100 */
[----:B------:R4:W3:Y:S02]  /*0900*/  SYNCS.EXCH.64 URZ, [UR8+0x98], UR12 ;  /* 0x0000980c08ff75b2 */ /* 0x0008e40008000100 */
[----:B----4-:R-:W-:Y:S01]  /*0910*/  NOP ;  /* 0x0000000000007918 */ /* 0x010fe20000000000 */
.L_x_11:
[----:B------:R-:W4:Y:S01]  /*0920*/  SHFL.IDX PT, R0, R66, RZ, 0x1f ;  /* 0x00001fff42007589 */ /* 0x000f2200000e0000 */
[----:B------:R-:W-:Y:S01]  /*0930*/  NOP ;  /* 0x0000000000007918 */ /* 0x000fe20000000000 */
[----:B----4-:R-:W-:-:S13]  /*0940*/  ISETP.NE.AND P0, PT, R0, 0x4, PT ;  /* 0x000000040000780c */ /* 0x010fda0003f05270 */
[----:B------:R-:W-:Y:S05]  /*0950*/  @P0 BRA `(.L_x_12) ;  /* 0x0000000000480947 */ /* 0x000fea0003800000 */
[----:B--2---:R-:W-:Y:S01]  /*0960*/  UMOV UR9, 0x1e0 ;  /* 0x000001e000097882 */ /* 0x004fe20000000000 */
[----:B---3--:R-:W-:Y:S01]  /*0970*/  UMOV UR8, 0x400 ;  /* 0x0000040000087882 */ /* 0x008fe20000000000 */
[----:B------:R-:W-:Y:S01]  /*0980*/  USEL UR9, UR9, 0x1a0, UP5 ;  /* 0x000001a009097887 */ /* 0x000fe2000a800000 */
        /* <DEDUP_REMOVED lines=10> */
[----:B--2---:R4:W2:Y:S08]  /*0a30*/  SYNCS.EXCH.64 URZ, [UR8+0xa0], UR12 ;  /* 0x0000a00c08ff75b2 */ /* 0x0048b00008000100 */
[----:B------:R4:W3:Y:S01]  /*0a40*/  SYNCS.EXCH.64 URZ, [UR8+0xb0], UR14 ;  /* 0x0000b00e08ff75b2 */ /* 0x0008e20008000100 */
[----:B------:R4:W1:Y:S01]  /*0a50*/  SYNCS.EXCH.64 URZ, [UR8+0xa8], UR12 ;  /* 0x0000a80c08ff75b2 */ /* 0x0008620008000100 */
[----:B------:R4:W1:Y:S02]  /*0a60*/  SYNCS.EXCH.64 URZ, [UR8+0xb8], UR14 ;  /* 0x0000b80e08ff75b2 */ /* 0x0008640008000100 */
[----:B----4-:R-:W-:Y:S01]  /*0a70*/  NOP ;  /* 0x0000000000007918 */ /* 0x010fe20000000000 */
.L_x_12:
[----:B------:R-:W4:Y:S01]  /*0a80*/  SHFL.IDX PT, R0, R66, RZ, 0x1f ;  /* 0x00001fff42007589 */ /* 0x000f2200000e0000 */
[----:B------:R-:W-:Y:S01]  /*0a90*/  NOP ;  /* 0x0000000000007918 */ /* 0x000fe20000000000 */
[----:B----4-:R-:W-:-:S13]  /*0aa0*/  ISETP.NE.AND P0, PT, R0, 0x5, PT ;  /* 0x000000050000780c */ /* 0x010fda0003f05270 */
[----:B------:R-:W-:Y:S05]  /*0ab0*/  @P0 BRA `(.L_x_13) ;  /* 0x0000000000540947 */ /* 0x000fea0003800000 */
[----:B--2---:R-:W-:Y:S01]  /*0ac0*/  UMOV UR9, 0x400 ;  /* 0x0000040000097882 */ /* 0x004fe20000000000 */
        /* <DEDUP_REMOVED lines=14> */
[----:B------:R4:W1:Y:S01]  /*0bb0*/  SYNCS.EXCH.64 URZ, [UR9+0xe8], UR14 ;  /* 0x0000e80e09ff75b2 */ /* 0x0008620008000100 */
[----:B------:R4:W1:Y:S01]  /*0bc0*/  SYNCS.EXCH.64 URZ, [UR9+0xd0], UR12 ;  /* 0x0000d00c09ff75b2 */ /* 0x0008620008000100 */
[----:B------:R4:W1:Y:S01]  /*0bd0*/  SYNCS.EXCH.64 URZ, [UR9+0xf0], UR14 ;  /* 0x0000f00e09ff75b2 */ /* 0x0008620008000100 */
[----:B------:R4:W1:Y:S01]  /*0be0*/  SYNCS.EXCH.64 URZ, [UR9+0xd8], UR12 ;  /* 0x0000d80c09ff75b2 */ /* 0x0008620008000100 */
[----:B------:R4:W1:Y:S02]  /*0bf0*/  SYNCS.EXCH.64 URZ, [UR9+0xf8], UR14 ;  /* 0x0000f80e09ff75b2 */ /* 0x0008640008000100 */
[----:B----4-:R-:W-:Y:S01]  /*0c00*/  NOP ;  /* 0x0000000000007918 */ /* 0x010fe20000000000 */
.L_x_13:
[----:B------:R-:W4:Y:S01]  /*0c10*/  SHFL.IDX PT, R0, R66, RZ, 0x1f ;  /* 0x00001fff42007589 */ /* 0x000f2200000e0000 */
[----:B------:R-:W-:Y:S01]  /*0c20*/  ISETP.NE.OR P1, PT, RZ, UR10, !P1 ;  /* 0x0000000aff007c0c */ /* 0x000fe2000cf25670 */
        /* <DEDUP_REMOVED lines=12> */
[----:B------:R4:W3:Y:S01]  /*0cf0*/  SYNCS.EXCH.64 URZ, [UR8+0x110], UR12 ;  /* 0x0001100c08ff75b2 */ /* 0x0008e20008000100 */
[----:B------:R4:W1:Y:S01]  /*0d00*/  SYNCS.EXCH.64 URZ, [UR8+0x108], UR12 ;  /* 0x0001080c08ff75b2 */ /* 0x0008620008000100 */
[----:B------:R4:W1:Y:S02]  /*0d10*/  SYNCS.EXCH.64 URZ, [UR8+0x118], UR12 ;  /* 0x0001180c08ff75b2 */ /* 0x0008640008000100 */
[----:B----4-:R-:W-:Y:S01]  /*0d20*/  NOP ;  /* 0x0000000000007918 */ /* 0x010fe20000000000 */
.L_x_14:
[----:B------:R-:W-:Y:S01]  /*0d30*/  VOTEU.ALL UP1, P1 ;  /* 0x0000000000ff7886 */ /* 0x000fe20000820000 */
[----:B---3--:R-:W3:Y:S01]  /*0d40*/  LDCU UR8, c[0x0][0x36c] ;  /* 0x00006d80ff0877ac */ /* 0x008ee20008000800 */
[----:B------:R-:W-:Y:S01]  /*0d50*/  NOP ;  /* 0x0000000000007918 */ /* 0x000fe20000000000 */
[----:B------:R-:W-:Y:S01]  /*0d60*/  LOP3.LUT R10, R72, 0x1f, RZ, 0xc0, !PT ;  /* 0x0000001f480a7812 */ /* 0x000fe200078ec0ff */
[----:B--2---:R-:W-:Y:S01]  /*0d70*/  UMOV UR12, 0x20 ;  /* 0x00000020000c7882 */ /* 0x004fe20000000000 */
[----:B------:R-:W-:Y:S01]  /*0d80*/  @!UP1 UMOV UR7, 0x400 ;  /* 0x0000040000079882 */ /* 0x000fe20000000000 */
[----:B------:R-:W-:-:S04]  /*0d90*/  @!UP1 UIADD3 UR12, UPT, UPT, -UR12, 0x100000, URZ ;  /* 0x001000000c0c9890 */ /* 0x000fc8000fffe1ff */
[----:B------:R-:W-:Y:S02]  /*0da0*/  @!UP1 USHF.L.U32 UR13, UR12, 0xb, URZ ;  /* 0x0000000b0c0d9899 */ /* 0x000fe400080006ff */
[----:B------:R-:W-:Y:S02]  /*0db0*/  @!UP1 USHF.L.U32 UR12, UR12, 0x1, URZ ;  /* 0x000000010c0c9899 */ /* 0x000fe400080006ff */
[----:B------:R-:W-:Y:S01]  /*0dc0*/  @!UP1 ULEA UR7, UR37, UR7, 0x18 ;  /* 0x0000000725079291 */ /* 0x000fe2000f8ec0ff */
[----:B------:R-:W-:Y:S01]  /*0dd0*/  VOTEU.ALL UP1, P1 ;  /* 0x0000000000ff7886 */ /* 0x000fe20000820000 */
[----:B------:R-:W-:Y:S01]  /*0de0*/  UISETP.NE.AND UP4, UPT, UR10, URZ, UPT ;  /* 0x000000ff0a00728c */ /* 0x000fe2000bf85270 */
[----:B------:R-:W2:Y:S09]  /*0df0*/  FENCE.VIEW.ASYNC.S ;  /* 0x00000000000073c6 */ /* 0x000eb20000000000 */
[----:B--2---:R2:W4:Y:S01]  /*0e00*/  @!UP1 SYNCS.EXCH.64 URZ, [UR7+0x120], UR12 ;  /* 0x0001200c07ff95b2 */ /* 0x0045220008000100 */
[----:B---3--:R-:W-:-:S09]  /*0e10*/  UISETP.EQ.U32.AND UP1, UPT, UR8, 0x1, UPT ;  /* 0x000000010800788c */ /* 0x008fd2000bf22070 */
[----:B------:R-:W-:Y:S05]  /*0e20*/  BRA.U !UP1, `(.L_x_15) ;  /* 0x0000000109087547 */ /* 0x000fea000b800000 */
[----:B-1--4-:R-:W-:Y:S01]  /*0e30*/  UCGABAR_ARV ;  /* 0x00000000000079c7 */ /* 0x012fe20008000000 */
[----:B------:R-:W-:Y:S05]  /*0e40*/  BRA `(.L_x_16) ;  /* 0x0000000000047947 */ /* 0x000fea0003800000 */
.L_x_15:
[----:B-1--4-:R-:W-:Y:S01]  /*0e50*/  NOP ;  /* 0x0000000000007918 */ /* 0x012fe20000000000 */
.L_x_16:
[----:B------:R-:W1:Y:S01]  /*0e60*/  S2R R11, SR_CTAID.X ;  /* 0x00000000000b7919 */ /* 0x000e620000002500 */
[----:B------:R-:W-:-:S05]  /*0e70*/  CS2R.32 R60, SR_CgaSize ;  /* 0x00000000003c7805 */ /* 0x000fca0000008a00 */
[----:B------:R-:W-:-:S05]  /*0e80*/  IMAD R60, R60, -0xa0, RZ ;  /* 0xffffff603c3c7824 */ /* 0x000fca00078e02ff */
[----:B------:R-:W-:-:S14]  /*0e90*/  R2UR UR8, R60 ;  /* 0x000000003c0872ca */ /* 0x000fdc00000e0000 */
[----:B------:R-:W3:Y:S01]  /*0ea0*/  LDCU UR8, c[0x0][UR8+0x2b0] ;  /* 0x00005600080877ac */ /* 0x000ee20008000800 */
[----:B------:R-:W-:-:S05]  /*0eb0*/  CS2R.32 R0, SR_CgaSize ;  /* 0x0000000000007805 */ /* 0x000fca0000008a00 */
[----:B------:R-:W-:-:S06]  /*0ec0*/  IMAD R0, R0, -0xa0, RZ ;  /* 0xffffff6000007824 */ /* 0x000fcc00078e02ff */
[----:B------:R-:W4:Y:S01]  /*0ed0*/  LDC R0, c[0x0][R0+0x2a0] ;  /* 0x0000a80000007b82 */ /* 0x000f220000000800 */
[----:B------:R-:W-:Y:S01]  /*0ee0*/  PRMT R8, RZ, 0x7610, R8 ;  /* 0x00007610ff087816 */ /* 0x000fe20000000008 */
[----:B------:R-:W3:Y:S01]  /*0ef0*/  S2R R20, SR_CTAID.Y ;  /* 0x0000000000147919 */ /* 0x000ee20000002600 */
[----:B------:R-:W-:-:S05]  /*0f00*/  CS2R.32 R60, SR_CgaSize ;  /* 0x00000000003c7805 */ /* 0x000fca0000008a00 */
[----:B------:R-:W-:-:S05]  /*0f10*/  IMAD R60, R60, -0xa0, RZ ;  /* 0xffffff603c3c7824 */ /* 0x000fca00078e02ff */
[----:B--2---:R-:W-:-:S14]  /*0f20*/  R2UR UR7, R60 ;  /* 0x000000003c0772ca */ /* 0x004fdc00000e0000 */
[----:B------:R-:W2:Y:S01]  /*0f30*/  LDCU UR7, c[0x0][UR7+0x2b4] ;  /* 0x00005680070777ac */ /* 0x000ea20008000800 */
[----:B------:R-:W-:Y:S01]  /*0f40*/  UISETP.NE.AND UP2, UPT, UR10, 0x2, UPT ;  /* 0x000000020a00788c */ /* 0x000fe2000bf45270 */
[----:B------:R-:W3:Y:S01]  /*0f50*/  LDC R9, c[0x0][0xb24] ;  /* 0x0002c900ff097b82 */ /* 0x000ee20000000800 */
[----:B------:R-:W-:-:S05]  /*0f60*/  CS2R.32 R58, SR_CgaSize ;  /* 0x00000000003a7805 */ /* 0x000fca0000008a00 */
[----:B------:R-:W-:-:S06]  /*0f70*/  IMAD R58, R58, -0xa0, RZ ;  /* 0xffffff603a3a7824 */ /* 0x000fcc00078e02ff */
[----:B------:R-:W4:Y:S08]  /*0f80*/  LDC R58, c[0x0][R58+0x2a4] ;  /* 0x0000a9003a3a7b82 */ /* 0x000f300000000800 */
[----:B------:R-:W4:Y:S01]  /*0f90*/  LDC R26, c[0x0][0xb24] ;  /* 0x0002c900ff1a7b82 */ /* 0x000f220000000800 */
[----:B-1----:R-:W-:Y:S01]  /*0fa0*/  I2FP.F32.U32 R4, R11 ;  /* 0x0000000b00047245 */ /* 0x002fe20000201000 */
[----:B------:R-:W-:-:S06]  /*0fb0*/  IMAD.MOV.U32 R21, RZ, RZ, R11 ;  /* 0x000000ffff157224 */ /* 0x000fcc00078e000b */
[----:B------:R-:W1:Y:S01]  /*0fc0*/  S2UR UR36, SR_CTAID.Z ;  /* 0x00000000002479c3 */ /* 0x000e620000002700 */
[----:B---3--:R-:W-:Y:S02]  /*0fd0*/  ISETP.GE.AND P0, PT, R9, 0x1, PT ;  /* 0x000000010900780c */ /* 0x008fe40003f06270 */
[----:B------:R-:W-:Y:S01]  /*0fe0*/  I2FP.F32.U32 R2, R20 ;  /* 0x0000001400027245 */ /* 0x000fe20000201000 */
[----:B------:R-:W-:-:S04]  /*0ff0*/  FMUL R4, R4, UR8 ;  /* 0x0000000804047c20 */ /* 0x000fc80008400000 */
[----:B--2---:R-:W-:Y:S01]  /*1000*/  FMUL R2, R2, UR7 ;  /* 0x0000000702027c20 */ /* 0x004fe20008400000 */
[----:B------:R-:W2:Y:S01]  /*1010*/  F2I.U32.TRUNC.NTZ R60, R4 ;  /* 0x00000004003c7305 */ /* 0x000ea2000020f000 */
[----:B------:R-:W3:Y:S07]  /*1020*/  LDCU UR7, c[0x0][0xb30] ;  /* 0x00016600ff0777ac */ /* 0x000eee0008000800 */
[----:B------:R-:W1:Y:S01]  /*1030*/  F2I.U32.TRUNC.NTZ R3, R2 ;  /* 0x0000000200037305 */ /* 0x000e62000020f000 */
[----:B--2---:R-:W-:-:S04]  /*1040*/  IMAD.MOV R60, RZ, RZ, -R60 ;  /* 0x000000ffff3c7224 */ /* 0x004fc800078e0a3c */
[----:B----4-:R-:W-:Y:S01]  /*1050*/  IMAD R60, R0, R60, R11 ;  /* 0x0000003c003c7224 */ /* 0x010fe200078e020b */
[----:B------:R-:W-:Y:S01]  /*1060*/  PRMT R0, RZ, 0x7610, R0 ;  /* 0x00007610ff007816 */ /* 0x000fe20000000000 */
[----:B---3--:R-:W-:Y:S01]  /*1070*/  UISETP.NE.AND UP3, UPT, UR7, 0x1, UPT ;  /* 0x000000010700788c */ /* 0x008fe2000bf65270 */
[----:B-1----:R-:W-:-:S05]  /*1080*/  IADD3 R3, PT, PT, -R3, RZ, RZ ;  /* 0x000000ff03037210 */ /* 0x002fca0007ffe1ff */
[----:B------:R-:W-:Y:S01]  /*1090*/  IMAD R58, R58, R3, R20 ;  /* 0x000000033a3a7224 */ /* 0x000fe200078e0214 */
[----:B------:R-:W-:Y:S06]  /*10a0*/  BRA.U UP4, `(.L_x_17) ;  /* 0x0000000104247547 */ /* 0x000fec000b800000 */
[----:B------:R-:W-:Y:S01]  /*10b0*/  ISETP.NE.AND P1, PT, R58, RZ, PT ;  /* 0x000000ff3a00720c */ /* 0x000fe20003f25270 */
[----:B------:R-:W-:Y:S01]  /*10c0*/  IMAD.MOV.U32 R0, RZ, RZ, 0x3 ;  /* 0x00000003ff007424 */ /* 0x000fe200078e00ff */
[C---:B------:R-:W-:Y:S02]  /*10d0*/  LOP3.LUT R3, R60.reuse, 0xfffffffe, RZ, 0xc0, !PT ;  /* 0xfffffffe3c037812 */ /* 0x040fe400078ec0ff */
[----:B------:R-:W-:Y:S02]  /*10e0*/  ISETP.LT.U32.OR P1, PT, R60, 0x2, !P1 ;  /* 0x000000023c00780c */ /* 0x000fe40004f21470 */
[----:B------:R-:W-:Y:S02]  /*10f0*/  SHF.L.U32 R0, R0, R3, RZ ;  /* 0x0000000300007219 */ /* 0x000fe400000006ff */
[----:B------:R-:W-:Y:S02]  /*1100*/  SEL R5, RZ, 0x1, !P1 ;  /* 0x00000001ff057807 */ /* 0x000fe40004800000 */
[----:B------:R-:W-:-:S05]  /*1110*/  SEL R2, RZ, 0x2, !P1 ;  /* 0x00000002ff027807 */ /* 0x000fca0004800000 */
[----:B------:R-:W-:-:S05]  /*1120*/  IMAD.IADD R2, R5, 0x1, R2 ;  /* 0x0000000105027824 */ /* 0x000fca00078e0202 */
[----:B------:R-:W-:Y:S02]  /*1130*/  PRMT R8, R2, 0x7610, R8 ;  /* 0x0000761002087816 */ /* 0x000fe40000000008 */
.L_x_17:
[----:B------:R-:W-:Y:S05]  /*1140*/  @!P0 BRA `(.L_x_18) ;  /* 0x0000000000b88947 */ /* 0x000fea0003800000 */
[----:B------:R-:W1:Y:S01]  /*1150*/  LDC.64 R4, c[0x0][0xb18] ;  /* 0x0002c600ff047b82 */ /* 0x000e620000000a00 */
[----:B------:R-:W-:-:S07]  /*1160*/  ISETP.NE.AND P0, PT, R9, 0x1, PT ;  /* 0x000000010900780c */ /* 0x000fce0003f05270 */
[----:B------:R-:W2:Y:S08]  /*1170*/  LDC R14, c[0x0][0xb0c] ;  /* 0x0002c300ff0e7b82 */ /* 0x000eb00000000800 */
[----:B------:R-:W3:Y:S08]  /*1180*/  LDC R13, c[0x0][0x370] ;  /* 0x0000dc00ff0d7b82 */ /* 0x000ef00000000800 */
[----:B------:R-:W4:Y:S01]  /*1190*/  LDC R16, c[0x0][0x374] ;  /* 0x0000dd00ff107b82 */ /* 0x000f220000000800 */
[----:B-1----:R-:W-:-:S07]  /*11a0*/  ISETP.NE.AND P1, PT, R4, 0x1, PT ;  /* 0x000000010400780c */ /* 0x002fce0003f25270 */
[----:B------:R-:W3:Y:S01]  /*11b0*/  LDC.64 R6, c[0x0][0xb10] ;  /* 0x0002c400ff067b82 */ /* 0x000ee20000000a00 */
[----:B--2---:R-:W-:-:S07]  /*11c0*/  ISETP.NE.AND P2, PT, R14, 0x1, PT ;  /* 0x000000010e00780c */ /* 0x004fce0003f45270 */
[----:B------:R-:W1:Y:S08]  /*11d0*/  LDC R12, c[0x0][0xb20] ;  /* 0x0002c800ff0c7b82 */ /* 0x000e700000000800 */
[----:B------:R-:W2:Y:S01]  /*11e0*/  LDC.64 R2, c[0x0][0xb28] ;  /* 0x0002ca00ff027b82 */ /* 0x000ea20000000a00 */
[----:B----4-:R-:W-:-:S04]  /*11f0*/  IMAD.HI.U32 R15, R16, R5, RZ ;  /* 0x00000005100f7227 */ /* 0x010fc800078e00ff */
[----:B------:R-:W-:-:S04]  /*1200*/  IMAD.HI.U32 R5, R20, R5, RZ ;  /* 0x0000000514057227 */ /* 0x000fc800078e00ff */
[----:B---3--:R-:W-:-:S04]  /*1210*/  IMAD.HI.U32 R18, R13, R6, RZ ;  /* 0x000000060d127227 */ /* 0x008fc800078e00ff */
[C---:B------:R-:W-:Y:S01]  /*1220*/  IMAD.HI.U32 R22, R11.reuse, R6, RZ ;  /* 0x000000060b167227 */ /* 0x040fe200078e00ff */
[-C--:B------:R-:W-:Y:S02]  /*1230*/  @P2 SHF.R.U32.HI R13, RZ, R7.reuse, R18 ;  /* 0x00000007ff0d2219 */ /* 0x080fe40000011612 */
[-C--:B-1----:R-:W-:Y:S02]  /*1240*/  @P1 SHF.R.U32.HI R16, RZ, R12.reuse, R15 ;  /* 0x0000000cff101219 */ /* 0x082fe4000001160f */
[----:B------:R-:W-:Y:S02]  /*1250*/  SHF.R.U32.HI R5, RZ, R12, R5 ;  /* 0x0000000cff057219 */ /* 0x000fe40000011605 */
[----:B------:R-:W-:Y:S02]  /*1260*/  SHF.R.U32.HI R22, RZ, R7, R22 ;  /* 0x00000007ff167219 */ /* 0x000fe40000011616 */
[----:B------:R-:W-:Y:S01]  /*1270*/  SEL R5, R20, R5, !P1 ;  /* 0x0000000514057207 */ /* 0x000fe20004800000 */
[----:B--2---:R-:W-:Y:S01]  /*1280*/  IMAD.HI.U32 R18, R16, R2, RZ ;  /* 0x0000000210127227 */ /* 0x004fe200078e00ff */
[----:B------:R-:W-:-:S02]  /*1290*/  SEL R21, R11, R22, !P2 ;  /* 0x000000160b157207 */ /* 0x000fc40005000000 */
[----:B------:R-:W-:Y:S01]  /*12a0*/  IADD3 R7, PT, PT, -R5, RZ, RZ ;  /* 0x000000ff05077210 */ /* 0x000fe20007ffe1ff */
[----:B------:R-:W-:Y:S01]  /*12b0*/  IMAD.HI.U32 R6, R13, R2, RZ ;  /* 0x000000020d067227 */ /* 0x000fe200078e00ff */
[----:B------:R-:W-:-:S03]  /*12c0*/  @P0 SHF.R.U32.HI R16, RZ, R3, R18 ;  /* 0x00000003ff100219 */ /* 0x000fc60000011612 */
[----:B------:R-:W-:Y:S01]  /*12d0*/  IMAD R7, R4, R7, R20 ;  /* 0x0000000704077224 */ /* 0x000fe200078e0214 */
[----:B------:R-:W-:Y:S01]  /*12e0*/  @P0 SHF.R.U32.HI R13, RZ, R3, R6 ;  /* 0x00000003ff0d0219 */ /* 0x000fe20000011606 */
[----:B------:R-:W-:-:S04]  /*12f0*/  IMAD R16, R16, R9, RZ ;  /* 0x0000000910107224 */ /* 0x000fc800078e02ff */
[----:B------:R-:W-:Y:S01]  /*1300*/  IMAD R6, R13, R9, RZ ;  /* 0x000000090d067224 */ /* 0x000fe200078e02ff */
[----:B------:R-:W-:-:S04]  /*1310*/  ISETP.GE.AND P1, PT, R5, R16, PT ;  /* 0x000000100500720c */ /* 0x000fc80003f26270 */
[----:B------:R-:W-:Y:S01]  /*1320*/  ISETP.GE.OR P1, PT, R21, R6, P1 ;  /* 0x000000061500720c */ /* 0x000fe20000f26670 */
[----:B------:R-:W-:-:S05]  /*1330*/  IMAD.HI.U32 R6, R5, R2, RZ ;  /* 0x0000000205067227 */ /* 0x000fca00078e00ff */
[----:B------:R-:W-:-:S04]  /*1340*/  SHF.R.U32.HI R6, RZ, R3, R6 ;  /* 0x00000003ff067219 */ /* 0x000fc80000011606 */
[----:B------:R-:W-:-:S03]  /*1350*/  SEL R6, R5, R6, !P0 ;  /* 0x0000000605067207 */ /* 0x000fc60004000000 */
[----:B------:R-:W-:Y:S01]  /*1360*/  @!P1 IMAD.HI.U32 R12, R21, R2, RZ ;  /* 0x00000002150c9227 */ /* 0x000fe200078e00ff */
[----:B------:R-:W-:-:S04]  /*1370*/  IADD3 R2, PT, PT, -R6, RZ, RZ ;  /* 0x000000ff06027210 */ /* 0x000fc80007ffe1ff */
[----:B------:R-:W-:Y:S01]  /*1380*/  @!P1 SHF.R.U32.HI R12, RZ, R3, R12 ;  /* 0x00000003ff0c9219 */ /* 0x000fe2000001160c */
[----:B------:R-:W-:-:S03]  /*1390*/  IMAD R2, R9, R2, R5 ;  /* 0x0000000209027224 */ /* 0x000fc600078e0205 */
[----:B------:R-:W-:-:S05]  /*13a0*/  @!P1 SEL R3, R21, R12, !P0 ;  /* 0x0000000c15039207 */ /* 0x000fca0004000000 */
[--C-:B------:R-:W-:Y:S02]  /*13b0*/  @!P1 IMAD.IADD R6, R6, 0x1, -R3.reuse ;  /* 0x0000000106069824 */ /* 0x100fe400078e0a03 */
[----:B------:R-:W-:Y:S01]  /*13c0*/  @!P1 IMAD R3, R2, R13, R3 ;  /* 0x0000000d02039224 */ /* 0x000fe200078e0203 */
[----:B------:R-:W-:Y:S01]  /*13d0*/  IADD3 R2, PT, PT, -R21, RZ, RZ ;  /* 0x000000ff15027210 */ /* 0x000fe20007ffe1ff */
[----:B------:R-:W-:Y:S02]  /*13e0*/  @!P1 IMAD R5, R6, R9, R21 ;  /* 0x0000000906059224 */ /* 0x000fe400078e0215 */
[----:B------:R-:W-:Y:S02]  /*13f0*/  @!P1 IMAD.MOV.U32 R21, RZ, RZ, R3 ;  /* 0x000000ffff159224 */ /* 0x000fe400078e0003 */
[----:B------:R-:W-:Y:S02]  /*1400*/  IMAD R2, R14, R2, R11 ;  /* 0x000000020e027224 */ /* 0x000fe400078e020b */
[----:B------:R-:W-:-:S02]  /*1410*/  IMAD R20, R5, R4, R7 ;  /* 0x0000000405147224 */ /* 0x000fc400078e0207 */
[----:B------:R-:W-:Y:S02]  /*1420*/  IMAD R21, R21, R14, R2 ;  /* 0x0000000e15157224 */ /* 0x000fe400078e0202 */
.L_x_18:
[----:B------:R-:W-:Y:S05]  /*1430*/  BRA.U UP3, `(.L_x_19) ;  /* 0x0000000103407547 */ /* 0x000fea000b800000 */
[----:B------:R-:W1:Y:S08]  /*1440*/  LDC.64 R4, c[0x0][0xb10] ;  /* 0x0002c400ff047b82 */ /* 0x000e700000000a00 */
[----:B------:R-:W2:Y:S08]  /*1450*/  LDC.64 R2, c[0x0][0xb18] ;  /* 0x0002c600ff027b82 */ /* 0x000eb00000000a00 */
[----:B------:R-:W3:Y:S08]  /*1460*/  LDC R6, c[0x0][0xb20] ;  /* 0x0002c800ff067b82 */ /* 0x000ef00000000800 */
[----:B------:R-:W4:Y:S01]  /*1470*/  LDC R12, c[0x0][0xb0c] ;  /* 0x0002c300ff0c7b82 */ /* 0x000f220000000800 */
[----:B-1----:R-:W-:-:S05]  /*1480*/  IMAD.HI.U32 R4, R21, R4, RZ ;  /* 0x0000000415047227 */ /* 0x002fca00078e00ff */
[----:B------:R-:W-:Y:S01]  /*1490*/  SHF.R.U32.HI R4, RZ, R5, R4 ;  /* 0x00000005ff047219 */ /* 0x000fe20000011604 */
[----:B--2---:R-:W-:Y:S01]  /*14a0*/  IMAD.HI.U32 R3, R20, R3, RZ ;  /* 0x0000000314037227 */ /* 0x004fe200078e00ff */
[----:B------:R-:W-:-:S04]  /*14b0*/  ISETP.NE.AND P0, PT, R2, 0x1, PT ;  /* 0x000000010200780c */ /* 0x000fc80003f05270 */
[----:B---3--:R-:W-:-:S04]  /*14c0*/  SHF.R.U32.HI R3, RZ, R6, R3 ;  /* 0x00000006ff037219 */ /* 0x008fc80000011603 */
[----:B------:R-:W-:Y:S02]  /*14d0*/  SEL R3, R20, R3, !P0 ;  /* 0x0000000314037207 */ /* 0x000fe40004000000 */
[----:B----4-:R-:W-:-:S04]  /*14e0*/  ISETP.NE.AND P1, PT, R12, 0x1, PT ;  /* 0x000000010c00780c */ /* 0x010fc80003f25270 */
[----:B------:R-:W-:-:S05]  /*14f0*/  SEL R6, R21, R4, !P1 ;  /* 0x0000000415067207 */ /* 0x000fca0004800000 */
[----:B------:R-:W-:Y:S02]  /*1500*/  IMAD.IADD R4, R3, 0x1, -R6 ;  /* 0x0000000103047824 */ /* 0x000fe400078e0a06 */
[----:B------:R-:W-:Y:S02]  /*1510*/  IMAD.IADD R3, R6, 0x1, -R3 ;  /* 0x0000000106037824 */ /* 0x000fe400078e0a03 */
[----:B------:R-:W-:Y:S02]  /*1520*/  IMAD R21, R4, R12, R21 ;  /* 0x0000000c04157224 */ /* 0x000fe400078e0215 */
[----:B------:R-:W-:Y:S02]  /*1530*/  IMAD R20, R3, R2, R20 ;  /* 0x0000000203147224 */ /* 0x000fe400078e0214 */
.L_x_19:
[----:B------:R-:W-:Y:S05]  /*1540*/  BRA.U !UP1, `(.L_x_20) ;  /* 0x00000001090c7547 */ /* 0x000fea000b800000 */
[----:B------:R-:W-:Y:S01]  /*1550*/  UCGABAR_WAIT ;  /* 0x0000000000007dc7 */ /* 0x000fe20008000000 */
[----:B------:R-:W-:Y:S01]  /*1560*/  CCTL.IVALL ;  /* 0x00000000ff00798f */ /* 0x000fe20002000000 */
[----:B------:R-:W-:Y:S05]  /*1570*/  BRA `(.L_x_21) ;  /* 0x0000000000047947 */ /* 0x000fea0003800000 */
.L_x_20:
[----:B------:R-:W-:Y:S06]  /*1580*/  BAR.SYNC.DEFER_BLOCKING 0x0 ;  /* 0x0000000000007b1d */ /* 0x000fec0000010000 */
.L_x_21:
[----:B------:R-:W-:Y:S05]  /*1590*/  BRA.U UP2, `(.L_x_22) ;  /* 0x0000001102cc7547 */ /* 0x000fea000b800000 */
[----:B------:R-:W1:Y:S01]  /*15a0*/  LDCU UR4, c[0x0][0x38c] ;  /* 0x00007180ff0477ac */ /* 0x000e620008000800 */
[----:B------:R-:W2:Y:S01]  /*15b0*/  LDC R9, c[0x0][0x370] ;  /* 0x0000dc00ff097b82 */ /* 0x000ea20000000800 */
[----:B------:R-:W-:Y:S01]  /*15c0*/  IMAD.SHL.U32 R16, R11, 0x40, RZ ;  /* 0x000000400b107824 */ /* 0x000fe200078e00ff */
[----:B------:R-:W-:Y:S01]  /*15d0*/  PLOP3.LUT P1, PT, PT, PT, UP5, 0x80, 0x8 ;  /* 0x000000000008781c */ /* 0x000fe20003f2f058 */
[----:B------:R-:W-:Y:S01]  /*15e0*/  HFMA2 R12, -RZ, RZ, 0, 0 ;  /* 0x00000000ff0c7431 */ /* 0x000fe200000001ff */
[----:B------:R-:W-:Y:S01]  /*15f0*/  UISETP.NE.AND UP1, UPT, UR10, URZ, UPT ;  /* 0x000000ff0a00728c */ /* 0x000fe2000bf25270 */
[----:B------:R-:W-:Y:S01]  /*1600*/  ISETP.NE.AND P4, PT, R10, RZ, P5 ;  /* 0x000000ff0a00720c */ /* 0x000fe20002f85270 */
[----:B------:R-:W-:Y:S01]  /*1610*/  IMAD.MOV.U32 R15, RZ, RZ, 0x1 ;  /* 0x00000001ff0f7424 */ /* 0x000fe200078e00ff */
[----:B------:R-:W-:Y:S01]  /*1620*/  PLOP3.LUT P1, PT, P1, PT, PT, 0x8, 0x80 ;  /* 0x000000000080781c */ /* 0x000fe20000f2e170 */
[----:B------:R-:W3:Y:S01]  /*1630*/  LDC R0, c[0x0][0x374] ;  /* 0x0000dd00ff007b82 */ /* 0x000ee20000000800 */
[----:B------:R-:W-:Y:S01]  /*1640*/  IMAD.MOV.U32 R14, RZ, RZ, RZ ;  /* 0x000000ffff0e7224 */ /* 0x000fe200078e00ff */
[----:B------:R-:W-:Y:S01]  /*1650*/  MOV R8, 0x1 ;  /* 0x0000000100087802 */ /* 0x000fe20000000f00 */
[----:B------:R-:W-:Y:S01]  /*1660*/  IMAD.MOV.U32 R10, RZ, RZ, RZ ;  /* 0x000000ffff0a7224 */ /* 0x000fe200078e00ff */
[----:B------:R-:W-:Y:S01]  /*1670*/  LOP3.LUT R16, R16, 0x40, RZ, 0xc0, !PT ;  /* 0x0000004010107812 */ /* 0x000fe200078ec0ff */
[----:B------:R-:W4:Y:S01]  /*1680*/  LDCU.64 UR14, c[0x0][0x348] ;  /* 0x00006900ff0e77ac */ /* 0x000f220008000a00 */
[----:B-1----:R-:W-:-:S02]  /*1690*/  UIADD3 UR5, UPT, UPT, UR4, 0x3f, URZ ;  /* 0x0000003f04057890 */ /* 0x002fc4000fffe0ff */
[----:B------:R-:W-:Y:S02]  /*16a0*/  USEL UR22, UR6, 0x2, UP1 ;  /* 0x0000000206167887 */ /* 0x000fe40008800000 */
[----:B------:R-:W-:Y:S01]  /*16b0*/  USHF.R.S32.HI UR7, URZ, 0x1f, UR5 ;  /* 0x0000001fff077899 */ /* 0x000fe20008011405 */
[----:B------:R-:W-:-:S03]  /*16c0*/  UMOV UR23, URZ ;  /* 0x000000ff00177c82 */ /* 0x000fc60008000000 */
[----:B------:R-:W-:Y:S02]  /*16d0*/  ULEA.HI UR7, UR7, UR5, URZ, 0x6 ;  /* 0x0000000507077291 */ /* 0x000fe4000f8f30ff */
[----:B------:R-:W-:Y:S02]  /*16e0*/  UIADD3 UR5, UPT, UPT, UR4, -0x1, URZ ;  /* 0xffffffff04057890 */ /* 0x000fe4000fffe0ff */
[----:B------:R-:W-:Y:S02]  /*16f0*/  USHF.R.S32.HI UR7, URZ, 0x6, UR7 ;  /* 0x00000006ff077899 */ /* 0x000fe40008011407 */
[----:B------:R-:W-:Y:S02]  /*1700*/  UISETP.GE.U32.AND UP2, UPT, UR5, -0x7f, UPT ;  /* 0xffffff810500788c */ /* 0x000fe4000bf46070 */
[----:B------:R-:W-:Y:S02]  /*1710*/  UISETP.LT.U32.AND UP0, UPT, UR7, 0x5, UPT ;  /* 0x000000050700788c */ /* 0x000fe4000bf01070 */
[----:B------:R-:W-:-:S02]  /*1720*/  UIADD3 UR4, UPT, UPT, UR4, 0x7e, URZ ;  /* 0x0000007e04047890 */ /* 0x000fc4000fffe0ff */
[----:B------:R-:W-:-:S04]  /*1730*/  USEL UR5, UR7, 0x5, UP0 ;  /* 0x0000000507057887 */ /* 0x000fc80008000000 */
[----:B------:R-:W-:Y:S02]  /*1740*/  UIADD3 UR21, UPT, UPT, UR5, -0x1, URZ ;  /* 0xffffffff05157890 */ /* 0x000fe4000fffe0ff */
[----:B------:R-:W-:Y:S02]  /*1750*/  @UP2 UIADD3 UR21, UPT, UPT, UR5, URZ, URZ ;  /* 0x000000ff05152290 */ /* 0x000fe4000fffe0ff */
[----:B------:R-:W-:Y:S02]  /*1760*/  UIADD3 UR24, UPT, UPT, UR7, -UR5, URZ ;  /* 0x8000000507187290 */ /* 0x000fe4000fffe0ff */
[----:B------:R-:W-:Y:S02]  /*1770*/  UIADD3 UR13, UPT, UPT, UR21, 0x1, URZ ;  /* 0x00000001150d7890 */ /* 0x000fe4000fffe0ff */
[----:B--2-4-:R-:W-:-:S12]  /*1780*/  UIADD3 UR21, UPT, UPT, -UR21, URZ, URZ ;  /* 0x000000ff15157290 */ /* 0x014fd8000fffe1ff */
.L_x_42:
[----:B------:R-:W-:Y:S01]  /*1790*/  UISETP.NE.AND UP0, UPT, UR37, URZ, UPT ;  /* 0x000000ff2500728c */ /* 0x000fe2000bf05270 */
[----:B------:R-:W1:Y:S08]  /*17a0*/  S2UR UR37, SR_CgaCtaId ;  /* 0x00000000002579c3 */ /* 0x000e700000008800 */
[----:B------:R-:W-:Y:S05]  /*17b0*/  BRA.U UP0, `(.L_x_23) ;  /* 0x0000000100347547 */ /* 0x000fea000b800000 */
[----:B------:R-:W2:Y:S01]  /*17c0*/  S2R R2, SR_CgaCtaId ;  /* 0x0000000000027919 */ /* 0x000ea20000008800 */
[----:B------:R-:W-:-:S04]  /*17d0*/  MOV R3, 0x400 ;  /* 0x0000040000037802 */ /* 0x000fc80000000f00 */
[----:B--2---:R-:W-:Y:S02]  /*17e0*/  LEA R3, R2, R3, 0x18 ;  /* 0x0000000302037211 */ /* 0x004fe400078ec0ff */
[----:B------:R-:W-:-:S03]  /*17f0*/  SHF.L.U32 R2, R8, 0x1f, RZ ;  /* 0x0000001f08027819 */ /* 0x000fc600000006ff */
[----:B------:R-:W-:-:S04]  /*1800*/  IMAD R3, R10, 0x8, R3 ;  /* 0x000000080a037824 */ /* 0x000fc800078e0203 */
[----:B------:R-:W2:Y:S02]  /*1810*/  SYNCS.PHASECHK.TRANS64.TRYWAIT P0, [R3+URZ+0x110], R2 ;  /* 0x00011002030075a7 */ /* 0x000ea400080011ff */
[----:B--2---:R-:W-:Y:S05]  /*1820*/  @!P0 BRA `(.L_x_24) ;  /* 0x0000007000248947 */ /* 0x004fea0003800000 */
.L_x_150:
[----:B------:R-:W-:Y:S01]  /*1830*/  VIADD R10, R10, 0x1 ;  /* 0x000000010a0a7836 */ /* 0x000fe20000000000 */
[----:B------:R2:W-:Y:S04]  /*1840*/  SYNCS.ARRIVE.TRANS64.A1T0 RZ, [R3+URZ+0x100], RZ ;  /* 0x000100ff03ff79a7 */ /* 0x0005e800081000ff */
[----:B------:R-:W-:-:S04]  /*1850*/  ISETP.NE.AND P0, PT, R10, 0x2, PT ;  /* 0x000000020a00780c */ /* 0x000fc80003f05270 */
[----:B------:R-:W-:Y:S02]  /*1860*/  SEL R10, R10, RZ, P0 ;  /* 0x000000ff0a0a7207 */ /* 0x000fe40000000000 */
[----:B--2---:R-:W-:-:S04]  /*1870*/  SEL R3, RZ, 0x1, P0 ;  /* 0x00000001ff037807 */ /* 0x004fc80000000000 */
[----:B------:R-:W-:-:S07]  /*1880*/  LOP3.LUT R8, R8, R3, RZ, 0x3c, !PT ;  /* 0x0000000308087212 */ /* 0x000fce00078e3cff */
.L_x_23:
[----:B------:R-:W-:Y:S01]  /*1890*/  UMOV UR6, 0x400 ;  /* 0x0000040000067882 */ /* 0x000fe20000000000 */
[----:B------:R-:W-:Y:S01]  /*18a0*/  LEA.HI R3, R21, R21, RZ, 0x1 ;  /* 0x0000001515037211 */ /* 0x000fe200078f08ff */
[----:B-1----:R-:W-:Y:S01]  /*18b0*/  ULEA UR6, UR37, UR6, 0x18 ;  /* 0x0000000625067291 */ /* 0x002fe2000f8ec0ff */
[----:B------:R-:W-:Y:S01]  /*18c0*/  SHF.L.U32 R2, R15, 0x1f, RZ ;  /* 0x0000001f0f027819 */ /* 0x000fe200000006ff */
[----:B------:R-:W-:Y:S01]  /*18d0*/  UISETP.GE.U32.AND UP0, UPT, UR4, 0x7f, UPT ;  /* 0x0000007f0400788c */ /* 0x000fe2000bf06070 */
[C---:B------:R-:W-:Y:S01]  /*18e0*/  R2UR UR9, R16.reuse ;  /* 0x00000000100972ca */ /* 0x040fe200000e0000 */
[----:B------:R-:W-:Y:S01]  /*18f0*/  ULEA UR8, UR23, UR6, 0x3 ;  /* 0x0000000617087291 */ /* 0x000fe2000f8e18ff */
[----:B------:R-:W-:Y:S01]  /*1900*/  IMAD.SHL.U32 R3, R3, 0x40, RZ ;  /* 0x0000004003037824 */ /* 0x000fe200078e00ff */
[----:B------:R-:W-:Y:S01]  /*1910*/  R2UR UR11, R16 ;  /* 0x00000000100b72ca */ /* 0x000fe200000e0000 */
[----:B------:R-:W-:-:S03]  /*1920*/  UMOV UR25, URZ ;  /* 0x000000ff00197c82 */ /* 0x000fc60008000000 */
[----:B------:R-:W-:-:S03]  /*1930*/  R2UR UR35, R3 ;  /* 0x00000000032372ca */ /* 0x000fc600000e0000 */
[----:B------:R1:W2:Y:S01]  /*1940*/  SYNCS.PHASECHK.TRANS64.TRYWAIT P0, [UR8+0x28], R2 ;  /* 0x00002802ff0075a7 */ /* 0x0002a20008001108 */
[----:B------:R-:W-:-:S09]  /*1950*/  R2UR UR8, R20 ;  /* 0x00000000140872ca */ /* 0x000fd200000e0000 */
[----:B------:R-:W-:-:S04]  /*1960*/  ULOP3.LUT UR35, UR9, 0xffffff80, UR35, 0xf8, !UPT ;  /* 0xffffff8009237892 */ /* 0x000fc8000f8ef823 */
[----:B------:R-:W-:Y:S01]  /*1970*/  ULEA UR11, UR8, UR11, 0x7 ;  /* 0x0000000b080b7291 */ /* 0x000fe2000f8e38ff */
[----:B------:R-:W-:Y:S11]  /*1980*/  BRA.U !UP0, `(.L_x_25) ;  /* 0x0000000108bc7547 */ /* 0x000ff6000b800000 */
[----:B------:R-:W-:Y:S01]  /*1990*/  UMOV UR16, UR21 ;  /* 0x0000001500107c82 */ /* 0x000fe20008000000 */
[----:B------:R-:W-:Y:S01]  /*19a0*/  UMOV UR17, UR23 ;  /* 0x0000001700117c82 */ /* 0x000fe20008000000 */
[----:B------:R-:W-:-:S05]  /*19b0*/  UMOV UR34, URZ ;  /* 0x000000ff00227c82 */ /* 0x000fca0008000000 */
.L_x_31:
[----:B------:R-:W-:Y:S01]  /*19c0*/  ULEA UR33, UR17, UR6, 0x3 ;  /* 0x0000000611217291 */ /* 0x000fe2000f8e18ff */
[----:B------:R-:W-:Y:S01]  /*19d0*/  @P5 MOV R3, 0x8000 ;  /* 0x0000800000035802 */ /* 0x000fe20000000f00 */
[----:B-12-4-:R-:W-:Y:S10]  /*19e0*/  @P0 BRA `(.L_x_26) ;  /* 0x00000000000c0947 */ /* 0x016ff40003800000 */
[----:B------:R-:W-:-:S04]  /*19f0*/  SHF.L.U32 R5, R15, 0x1f, RZ ;  /* 0x0000001f0f057819 */ /* 0x000fc800000006ff */
[----:B------:R-:W2:Y:S02]  /*1a00*/  SYNCS.PHASECHK.TRANS64.TRYWAIT P0, [UR33+0x28], R5 ;  /* 0x00002805ff0075a7 */ /* 0x000ea40008001121 */
[----:B--2---:R-:W-:Y:S05]  /*1a10*/  @!P0 BRA `(.L_x_27) ;  /* 0x0000006c00bc8947 */ /* 0x004fea0003800000 */
.L_x_26:
[----:B------:R2:W-:Y:S01]  /*1a20*/  @P5 SYNCS.ARRIVE.TRANS64 RZ, [UR33], R3 ;  /* 0x00000003ffff59a7 */ /* 0x0005e20008000021 */
[----:B------:R-:W-:Y:S02]  /*1a30*/  ULOP3.LUT UR8, UR22, 0x2, URZ, 0xfc, !UPT ;  /* 0x0000000216087892 */ /* 0x000fe4000f8efcff */
[----:B------:R-:W-:Y:S02]  /*1a40*/  UIADD3 UR16, UPT, UPT, UR16, 0x1, URZ ;  /* 0x0000000110107890 */ /* 0x000fe4000fffe0ff */
[----:B------:R-:W-:Y:S02]  /*1a50*/  UISETP.NE.AND UP0, UPT, UR8, 0x2, UPT ;  /* 0x000000020800788c */ /* 0x000fe4000bf05270 */
[----:B------:R-:W-:-:S07]  /*1a60*/  UISETP.NE.AND UP2, UPT, UR16, 0x1, UPT ;  /* 0x000000011000788c */ /* 0x000fce000bf45270 */
[----:B------:R-:W-:Y:S05]  /*1a70*/  BRA.U UP0, `(.L_x_28) ;  /* 0x0000000100047547 */ /* 0x000fea000b800000 */
[----:B------:R-:W-:Y:S05]  /*1a80*/  BPT.TRAP 0x1 ;  /* 0x000000040000795c */ /* 0x000fea0000300000 */
.L_x_28:
[----:B------:R-:W-:Y:S04]  /*1a90*/  BSSY.RECONVERGENT B0, `(.L_x_29) ;  /* 0x0000003000007945 */ /* 0x000fe80003800200 */
[----:B------:R-:W-:Y:S05]  /*1aa0*/  @!P4 BRA `(.L_x_30) ;  /* 0x000000000004c947 */ /* 0x000fea0003800000 */
[----:B------:R-:W-:Y:S05]  /*1ab0*/  BPT.TRAP 0x1 ;  /* 0x000000040000795c */ /* 0x000fea0000300000 */
.L_x_30:
[----:B------:R-:W-:Y:S05]  /*1ac0*/  BSYNC.RECONVERGENT B0 ;  /* 0x0000000000007941 */ /* 0x000fea0003800200 */
.L_x_29:
[----:B------:R-:W-:Y:S02]  /*1ad0*/  UIADD3 UR23, UPT, UPT, UR17, 0x1, URZ ;  /* 0x0000000111177890 */ /* 0x000fe4000fffe0ff */
[----:B------:R-:W-:Y:S02]  /*1ae0*/  UIADD3 UR28, UP1, UPT, UR14, 0x80, URZ ;  /* 0x000000800e1c7890 */ /* 0x000fe4000ff3e0ff */
[----:B------:R-:W-:Y:S02]  /*1af0*/  UISETP.NE.AND UP0, UPT, UR23, 0x5, UPT ;  /* 0x000000051700788c */ /* 0x000fe4000bf05270 */
[----:B------:R-:W-:Y:S02]  /*1b00*/  ULOP3.LUT UR33, UR33, 0xfefffff8, URZ, 0xc0, !UPT ;  /* 0xfefffff821217892 */ /* 0x000fe4000f8ec0ff */
[----:B------:R-:W-:Y:S02]  /*1b10*/  USEL UR9, URZ, 0x1, UP0 ;  /* 0x00000001ff097887 */ /* 0x000fe40008000000 */
[----:B------:R-:W-:-:S02]  /*1b20*/  USEL UR23, UR23, URZ, UP0 ;  /* 0x000000ff17177287 */ /* 0x000fc40008000000 */
[----:B------:R-:W-:Y:S02]  /*1b30*/  UIADD3 UR26, UP0, UPT, UR14, 0x180, URZ ;  /* 0x000001800e1a7890 */ /* 0x000fe4000ff1e0ff */
[----:B------:R-:W-:Y:S01]  /*1b40*/  ULEA UR8, UR23, UR6, 0x3 ;  /* 0x0000000617087291 */ /* 0x000fe2000f8e18ff */
[----:B------:R-:W-:Y:S01]  /*1b50*/  LOP3.LUT R15, R15, UR9, RZ, 0x3c, !PT ;  /* 0x000000090f0f7c12 */ /* 0x000fe2000f8e3cff */
[----:B------:R-:W-:Y:S02]  /*1b60*/  UIADD3.X UR29, UPT, UPT, URZ, UR15, URZ, UP1, !UPT ;  /* 0x0000000fff1d7290 */ /* 0x000fe40008ffe4ff */
[----:B------:R-:W-:Y:S01]  /*1b70*/  UIADD3.X UR27, UPT, UPT, URZ, UR15, URZ, UP0, !UPT ;  /* 0x0000000fff1b7290 */ /* 0x000fe200087fe4ff */
[----:B-1----:R-:W-:Y:S01]  /*1b80*/  SHF.L.U32 R2, R15, 0x1f, RZ ;  /* 0x0000001f0f027819 */ /* 0x002fe200000006ff */
[----:B------:R-:W-:Y:S01]  /*1b90*/  UMOV UR18, 0x0 ;  /* 0x0000000000127882 */ /* 0x000fe20000000000 */
[----:B------:R-:W-:Y:S01]  /*1ba0*/  UMOV UR19, 0x10000000 ;  /* 0x1000000000137882 */ /* 0x000fe20000000000 */
[----:B------:R-:W-:Y:S01]  /*1bb0*/  UMOV UR10, UR34 ;  /* 0x00000022000a7c82 */ /* 0x000fe20008000000 */
[----:B------:R4:W1:Y:S01]  /*1bc0*/  SYNCS.PHASECHK.TRANS64.TRYWAIT P0, [UR8+0x28], R2 ;  /* 0x00002802ff0075a7 */ /* 0x0008620008001108 */
[----:B------:R-:W-:Y:S01]  /*1bd0*/  ULEA UR8, UR17, UR6, 0xd ;  /* 0x0000000611087291 */ /* 0x000fe2000f8e68ff */
[----:B------:R-:W-:Y:S01]  /*1be0*/  UMOV UR12, UR36 ;  /* 0x00000024000c7c82 */ /* 0x000fe20008000000 */
[----:B------:R-:W-:-:S02]  /*1bf0*/  UMOV UR9, UR33 ;  /* 0x0000002100097c82 */ /* 0x000fc40008000000 */
[----:B------:R-:W-:Y:S02]  /*1c00*/  UIADD3 UR32, UPT, UPT, UR8, 0x4300, URZ ;  /* 0x0000430008207890 */ /* 0x000fe4000fffe0ff */
[----:B------:R-:W-:Y:S01]  /*1c10*/  UIADD3 UR8, UPT, UPT, UR8, 0xe300, URZ ;  /* 0x0000e30008087890 */ /* 0x000fe2000fffe0ff */
[----:B------:R-:W-:Y:S01]  /*1c20*/  UMOV UR25, UR13 ;  /* 0x0000000d00197c82 */ /* 0x000fe20008000000 */
[----:B------:R-:W-:-:S05]  /*1c30*/  UMOV UR17, UR23 ;  /* 0x0000001700117c82 */ /* 0x000fca0008000000 */
[----:B------:R2:W-:Y:S02]  /*1c40*/  UTMALDG.3D.2CTA [UR32], [UR28], desc[UR18] ;  /* 0x000012201c0075b4 */ /* 0x0005e40008211000 */
[----:B------:R4:W-:Y:S01]  /*1c50*/  UTMALDG.3D.2CTA [UR8], [UR26], desc[UR18] ;  /* 0x000012081a0075b4 */ /* 0x0009e20008211000 */
[----:B--2---:R-:W-:Y:S01]  /*1c60*/  UIADD3 UR34, UPT, UPT, UR34, 0x40, URZ ;  /* 0x0000004022227890 */ /* 0x004fe2000fffe0ff */
[----:B------:R-:W-:Y:S11]  /*1c70*/  BRA.U UP2, `(.L_x_31) ;  /* 0xfffffffd02507547 */ /* 0x000ff6000b83ffff */
.L_x_25:
[----:B----4-:R-:W-:Y:S01]  /*1c80*/  ULEA UR8, UR23, UR6, 0x3 ;  /* 0x0000000617087291 */ /* 0x010fe2000f8e18ff */
[----:B-1----:R-:W-:Y:S01]  /*1c90*/  SHF.L.U32 R2, R15, 0x1f, RZ ;  /* 0x0000001f0f027819 */ /* 0x002fe200000006ff */
[----:B------:R-:W-:Y:S01]  /*1ca0*/  @!P1 SYNCS.ARRIVE.TRANS64.A1T0 RZ, [UR6+0x98], RZ ;  /* 0x000098ffffff99a7 */ /* 0x000fe20008100006 */
[----:B------:R-:W-:-:S06]  /*1cb0*/  UISETP.GT.AND UP0, UPT, UR7, UR5, UPT ;  /* 0x000000050700728c */ /* 0x000fcc000bf04270 */
[----:B--2---:R1:W2:Y:S03]  /*1cc0*/  SYNCS.PHASECHK.TRANS64.TRYWAIT P0, [UR8+0x28], R2 ;  /* 0x00002802ff0075a7 */ /* 0x0042a60008001108 */
[----:B------:R-:W-:Y:S05]  /*1cd0*/  BRA.U !UP0, `(.L_x_32) ;  /* 0x0000000108bc7547 */ /* 0x000fea000b800000 */
[----:B------:R-:W-:Y:S01]  /*1ce0*/  UIADD3 UR26, UPT, UPT, UR24, UR25, URZ ;  /* 0x00000019181a7290 */ /* 0x000fe2000fffe0ff */
[----:B------:R-:W-:-:S11]  /*1cf0*/  UMOV UR27, UR23 ;  /* 0x00000017001b7c82 */ /* 0x000fd60008000000 */
.L_x_38:
[----:B------:R-:W-:Y:S01]  /*1d00*/  ULEA UR17, UR27, UR6, 0x3 ;  /* 0x000000061b117291 */ /* 0x000fe2000f8e18ff */
[----:B--2---:R-:W-:Y:S01]  /*1d10*/  @P5 MOV R3, 0x8000 ;  /* 0x0000800000035802 */ /* 0x004fe20000000f00 */
[----:B-12---:R-:W-:Y:S10]  /*1d20*/  @P0 BRA `(.L_x_33) ;  /* 0x00000000000c0947 */ /* 0x006ff40003800000 */
[----:B------:R-:W-:-:S04]  /*1d30*/  SHF.L.U32 R5, R15, 0x1f, RZ ;  /* 0x0000001f0f057819 */ /* 0x000fc800000006ff */
[----:B------:R-:W2:Y:S02]  /*1d40*/  SYNCS.PHASECHK.TRANS64.TRYWAIT P0, [UR17+0x28], R5 ;  /* 0x00002805ff0075a7 */ /* 0x000ea40008001111 */
[----:B--2---:R-:W-:Y:S05]  /*1d50*/  @!P0 BRA `(.L_x_34) ;  /* 0x0000006c00048947 */ /* 0x004fea0003800000 */
.L_x_33:
[----:B------:R2:W-:Y:S01]  /*1d60*/  @P5 SYNCS.ARRIVE.TRANS64 RZ, [UR17], R3 ;  /* 0x00000003ffff59a7 */ /* 0x0005e20008000011 */
[----:B------:R-:W-:-:S04]  /*1d70*/  ULOP3.LUT UR8, UR22, 0x2, URZ, 0xfc, !UPT ;  /* 0x0000000216087892 */ /* 0x000fc8000f8efcff */
[----:B------:R-:W-:-:S09]  /*1d80*/  UISETP.NE.AND UP0, UPT, UR8, 0x2, UPT ;  /* 0x000000020800788c */ /* 0x000fd2000bf05270 */
[----:B------:R-:W-:Y:S05]  /*1d90*/  BRA.U UP0, `(.L_x_35) ;  /* 0x0000000100047547 */ /* 0x000fea000b800000 */
[----:B------:R-:W-:Y:S05]  /*1da0*/  BPT.TRAP 0x1 ;  /* 0x000000040000795c */ /* 0x000fea0000300000 */
.L_x_35:
[----:B------:R-:W-:Y:S04]  /*1db0*/  BSSY.RECONVERGENT B0, `(.L_x_36) ;  /* 0x0000003000007945 */ /* 0x000fe80003800200 */
[----:B------:R-:W-:Y:S05]  /*1dc0*/  @!P4 BRA `(.L_x_37) ;  /* 0x000000000004c947 */ /* 0x000fea0003800000 */
[----:B------:R-:W-:Y:S05]  /*1dd0*/  BPT.TRAP 0x1 ;  /* 0x000000040000795c */ /* 0x000fea0000300000 */
.L_x_37:
[----:B------:R-:W-:Y:S05]  /*1de0*/  BSYNC.RECONVERGENT B0 ;  /* 0x0000000000007941 */ /* 0x000fea0003800200 */
.L_x_36:
[----:B------:R-:W-:Y:S02]  /*1df0*/  UIADD3 UR23, UPT, UPT, UR27, 0x1, URZ ;  /* 0x000000011b177890 */ /* 0x000fe4000fffe0ff */
[----:B------:R-:W-:Y:S02]  /*1e00*/  UIADD3 UR32, UP1, UPT, UR14, 0x80, URZ ;  /* 0x000000800e207890 */ /* 0x000fe4000ff3e0ff */
[----:B------:R-:W-:Y:S02]  /*1e10*/  UISETP.NE.AND UP0, UPT, UR23, 0x5, UPT ;  /* 0x000000051700788c */ /* 0x000fe4000bf05270 */
[----:B------:R-:W-:Y:S02]  /*1e20*/  USHF.L.U32 UR18, UR25, 0x6, URZ ;  /* 0x0000000619127899 */ /* 0x000fe400080006ff */
[----:B------:R-:W-:Y:S02]  /*1e30*/  USEL UR9, URZ, 0x1, UP0 ;  /* 0x00000001ff097887 */ /* 0x000fe40008000000 */
[----:B------:R-:W-:-:S02]  /*1e40*/  USEL UR23, UR23, URZ, UP0 ;  /* 0x000000ff17177287 */ /* 0x000fc40008000000 */
[----:B------:R-:W-:Y:S02]  /*1e50*/  UIADD3 UR30, UP0, UPT, UR14, 0x180, URZ ;  /* 0x000001800e1e7890 */ /* 0x000fe4000ff1e0ff */
[----:B------:R-:W-:Y:S01]  /*1e60*/  ULEA UR8, UR23, UR6, 0x3 ;  /* 0x0000000617087291 */ /* 0x000fe2000f8e18ff */
[----:B------:R-:W-:Y:S01]  /*1e70*/  LOP3.LUT R15, R15, UR9, RZ, 0x3c, !PT ;  /* 0x000000090f0f7c12 */ /* 0x000fe2000f8e3cff */
[----:B------:R-:W-:Y:S02]  /*1e80*/  ULOP3.LUT UR17, UR17, 0xfefffff8, URZ, 0xc0, !UPT ;  /* 0xfefffff811117892 */ /* 0x000fe4000f8ec0ff */
[----:B------:R-:W-:Y:S01]  /*1e90*/  UIADD3.X UR33, UPT, UPT, URZ, UR15, URZ, UP1, !UPT ;  /* 0x0000000fff217290 */ /* 0x000fe20008ffe4ff */
[----:B-1----:R-:W-:Y:S01]  /*1ea0*/  SHF.L.U32 R2, R15, 0x1f, RZ ;  /* 0x0000001f0f027819 */ /* 0x002fe200000006ff */
[----:B------:R-:W-:Y:S01]  /*1eb0*/  UIADD3.X UR31, UPT, UPT, URZ, UR15, URZ, UP0, !UPT ;  /* 0x0000000fff1f7290 */ /* 0x000fe200087fe4ff */
[----:B------:R-:W-:Y:S02]  /*1ec0*/  UMOV UR28, 0x0 ;  /* 0x00000000001c7882 */ /* 0x000fe40000000000 */
[----:B------:R4:W1:Y:S01]  /*1ed0*/  SYNCS.PHASECHK.TRANS64.TRYWAIT P0, [UR8+0x28], R2 ;  /* 0x00002802ff0075a7 */ /* 0x0008620008001108 */
[----:B------:R-:W-:Y:S01]  /*1ee0*/  ULEA UR8, UR27, UR6, 0xd ;  /* 0x000000061b087291 */ /* 0x000fe2000f8e68ff */
[----:B------:R-:W-:Y:S01]  /*1ef0*/  UMOV UR29, 0x10000000 ;  /* 0x10000000001d7882 */ /* 0x000fe20000000000 */
[----:B------:R-:W-:-:S02]  /*1f00*/  UMOV UR19, UR35 ;  /* 0x0000002300137c82 */ /* 0x000fc40008000000 */
[----:B------:R-:W-:Y:S02]  /*1f10*/  UIADD3 UR16, UPT, UPT, UR8, 0x4300, URZ ;  /* 0x0000430008107890 */ /* 0x000fe4000fffe0ff */
[----:B------:R-:W-:Y:S01]  /*1f20*/  UIADD3 UR8, UPT, UPT, UR8, 0xe300, URZ ;  /* 0x0000e30008087890 */ /* 0x000fe2000fffe0ff */
[----:B------:R-:W-:Y:S01]  /*1f30*/  UMOV UR20, UR36 ;  /* 0x0000002400147c82 */ /* 0x000fe20008000000 */
[----:B------:R-:W-:Y:S01]  /*1f40*/  UMOV UR12, UR36 ;  /* 0x00000024000c7c82 */ /* 0x000fe20008000000 */
[----:B------:R-:W-:Y:S01]  /*1f50*/  UMOV UR9, UR17 ;  /* 0x0000001100097c82 */ /* 0x000fe20008000000 */
[----:B------:R-:W-:Y:S01]  /*1f60*/  UMOV UR10, UR18 ;  /* 0x00000012000a7c82 */ /* 0x000fe20008000000 */
[----:B------:R-:W-:Y:S02]  /*1f70*/  UIADD3 UR25, UPT, UPT, UR25, 0x1, URZ ;  /* 0x0000000119197890 */ /* 0x000fe4000fffe0ff */
[----:B------:R4:W-:Y:S01]  /*1f80*/  UTMALDG.3D.2CTA [UR16], [UR32], desc[UR28] ;  /* 0x00001c10200075b4 */ /* 0x0009e20008211000 */
[----:B------:R-:W-:Y:S01]  /*1f90*/  UMOV UR27, UR23 ;  /* 0x00000017001b7c82 */ /* 0x000fe20008000000 */
[----:B------:R-:W-:Y:S01]  /*1fa0*/  UISETP.NE.AND UP0, UPT, UR25, UR26, UPT ;  /* 0x0000001a1900728c */ /* 0x000fe2000bf05270 */
[----:B------:R4:W-:Y:S08]  /*1fb0*/  UTMALDG.3D.2CTA [UR8], [UR30], desc[UR28] ;  /* 0x00001c081e0075b4 */ /* 0x0009f00008211000 */
[----:B----4-:R-:W-:Y:S05]  /*1fc0*/  BRA.U UP0, `(.L_x_38) ;  /* 0xfffffffd004c7547 */ /* 0x010fea000b83ffff */
.L_x_32:
[----:B-1----:R-:W-:Y:S01]  /*1fd0*/  LEA R2, R14, UR6, 0x3 ;  /* 0x000000060e027c11 */ /* 0x002fe2000f8e18ff */
[----:B------:R-:W-:Y:S01]  /*1fe0*/  NOP ;  /* 0x0000000000007918 */ /* 0x000fe20000000000 */
[----:B--2---:R-:W-:Y:S02]  /*1ff0*/  SHF.L.U32 R3, R12, 0x1f, RZ ;  /* 0x0000001f0c037819 */ /* 0x004fe400000006ff */
[----:B------:R-:W-:Y:S02]  /*2000*/  LEA R4, R14, UR6, 0x4 ;  /* 0x000000060e047c11 */ /* 0x000fe4000f8e20ff */
[----:B------:R-:W1:Y:S02]  /*2010*/  SYNCS.PHASECHK.TRANS64.TRYWAIT P0, [R2+URZ+0xa0], R3 ;  /* 0x0000a003020075a7 */ /* 0x000e6400080011ff */
[----:B-1----:R-:W-:Y:S05]  /*2020*/  @!P0 BRA `(.L_x_39) ;  /* 0x0000006800688947 */ /* 0x002fea0003800000 */
.L_x_153:
[----:B------:R-:W2:Y:S01]  /*2030*/  LDS.128 R4, [R4+0x130] ;  /* 0x0001300004047984 */ /* 0x000ea20000000c00 */
[----:B------:R-:W-:Y:S01]  /*2040*/  ISETP.GE.AND P0, PT, R26, 0x1, PT ;  /* 0x000000011a00780c */ /* 0x000fe20003f06270 */
[----:B-1----:R-:W-:Y:S01]  /*2050*/  VIADD R2, R2, 0xb0 ;  /* 0x000000b002027836 */ /* 0x002fe20000000000 */
[----:B------:R-:W-:Y:S01]  /*2060*/  @!PT LDS RZ, [RZ] ;  /* 0x00000000fffff984 */ /* 0x000fe20000000800 */
[----:B------:R-:W-:Y:S01]  /*2070*/  @!PT LDS RZ, [RZ] ;  /* 0x00000000fffff984 */ /* 0x000fe20000000800 */
[----:B------:R-:W-:Y:S01]  /*2080*/  @!PT LDS RZ, [RZ] ;  /* 0x00000000fffff984 */ /* 0x000fe20000000800 */
[----:B------:R-:W-:Y:S01]  /*2090*/  @!PT LDS RZ, [RZ] ;  /* 0x00000000fffff984 */ /* 0x000fe20000000800 */
[----:B------:R1:W-:Y:S06]  /*20a0*/  MEMBAR.ALL.CTA ;  /* 0x0000000000007992 */ /* 0x0003ec0000008000 */
[----:B-1----:R-:W1:Y:S01]  /*20b0*/  FENCE.VIEW.ASYNC.S ;  /* 0x00000000000073c6 */ /* 0x002e620000000000 */
[----:B------:R-:W-:-:S04]  /*20c0*/  PRMT R2, RZ, 0x654, R2 ;  /* 0x00000654ff027816 */ /* 0x000fc80000000002 */
[----:B-1----:R1:W-:Y:S01]  /*20d0*/  SYNCS.ARRIVE.TRANS64.RED.A1T0 RZ, [R2+URZ], RZ ;  /* 0x000000ff02ff79a7 */ /* 0x0023e200081004ff */
[----:B--2---:R-:W-:-:S13]  /*20e0*/  LOP3.LUT P2, RZ, R6, 0x1, RZ, 0xc0, !PT ;  /* 0x0000000106ff7812 */ /* 0x004fda000784c0ff */
[----:B------:R-:W-:Y:S01]  /*20f0*/  @P2 SHF.R.U32.HI R3, RZ, 0x10, R5 ;  /* 0x00000010ff032819 */ /* 0x000fe20000011605 */
[----:B------:R-:W-:Y:S01]  /*2100*/  VOTEU.ANY UP0, P2 ;  /* 0x0000000000ff7886 */ /* 0x000fe20001000100 */
[----:B------:R-:W-:Y:S02]  /*2110*/  @P2 MOV R13, R4 ;  /* 0x00000004000d2202 */ /* 0x000fe40000000f00 */
[----:B------:R-:W-:Y:S02]  /*2120*/  @P2 R2UR.BROADCAST UR8, R3 ;  /* 0x00000000030822ca */ /* 0x000fe400008e0000 */
[----:B------:R-:W-:-:S11]  /*2130*/  @P2 LOP3.LUT R11, R5, 0xffff, RZ, 0xc0, !PT ;  /* 0x0000ffff050b2812 */ /* 0x000fd600078ec0ff */
[----:B------:R-:W-:Y:S01]  /*2140*/  @UP0 UMOV UR36, UR8 ;  /* 0x0000000800240c82 */ /* 0x000fe20008000000 */
[----:B-1----:R-:W-:Y:S05]  /*2150*/  @!P0 BRA `(.L_x_40) ;  /* 0x0000000000b88947 */ /* 0x002fea0003800000 */
[----:B------:R-:W3:Y:S01]  /*2160*/  LDC.64 R4, c[0x0][0xb18] ;  /* 0x0002c600ff047b82 */ /* 0x000ee20000000a00 */
[----:B------:R-:W-:-:S07]  /*2170*/  ISETP.NE.AND P3, PT, R26, 0x1, PT ;  /* 0x000000011a00780c */ /* 0x000fce0003f65270 */
[----:B------:R-:W1:Y:S08]  /*2180*/  LDC.64 R6, c[0x0][0xb10] ;  /* 0x0002c400ff067b82 */ /* 0x000e700000000a00 */
[----:B------:R-:W2:Y:S08]  /*2190*/  LDC R17, c[0x0][0xb20] ;  /* 0x0002c800ff117b82 */ /* 0x000eb00000000800 */
[----:B------:R-:W4:Y:S01]  /*21a0*/  LDC R18, c[0x0][0xb0c] ;  /* 0x0002c300ff127b82 */ /* 0x000f220000000800 */
[----:B---3--:R-:W-:Y:S01]  /*21b0*/  IMAD.HI.U32 R22, R0, R5, RZ ;  /* 0x0000000500167227 */ /* 0x008fe200078e00ff */
[----:B------:R-:W-:-:S06]  /*21c0*/  ISETP.NE.AND P0, PT, R4, 0x1, PT ;  /* 0x000000010400780c */ /* 0x000fcc0003f05270 */
[----:B------:R-:W3:Y:S01]  /*21d0*/  LDC.64 R2, c[0x0][0xb28] ;  /* 0x0002ca00ff027b82 */ /* 0x000ee20000000a00 */
[----:B-1----:R-:W-:-:S04]  /*21e0*/  IMAD.HI.U32 R20, R9, R6, RZ ;  /* 0x0000000609147227 */ /* 0x002fc800078e00ff */
[----:B------:R-:W-:Y:S01]  /*21f0*/  IMAD.HI.U32 R24, R13, R6, RZ ;  /* 0x000000060d187227 */ /* 0x000fe200078e00ff */
[----:B------:R-:W-:Y:S02]  /*2200*/  SHF.R.U32.HI R20, RZ, R7, R20 ;  /* 0x00000007ff147219 */ /* 0x000fe40000011614 */
[----:B--2---:R-:W-:Y:S01]  /*2210*/  SHF.R.U32.HI R19, RZ, R17, R22 ;  /* 0x00000011ff137219 */ /* 0x004fe20000011616 */
[----:B------:R-:W-:Y:S01]  /*2220*/  IMAD.HI.U32 R22, R11, R5, RZ ;  /* 0x000000050b167227 */ /* 0x000fe200078e00ff */
[----:B------:R-:W-:Y:S02]  /*2230*/  SHF.R.U32.HI R24, RZ, R7, R24 ;  /* 0x00000007ff187219 */ /* 0x000fe40000011618 */
[----:B------:R-:W-:Y:S02]  /*2240*/  SEL R19, R0, R19, !P0 ;  /* 0x0000001300137207 */ /* 0x000fe40004000000 */
[----:B------:R-:W-:Y:S02]  /*2250*/  SHF.R.U32.HI R22, RZ, R17, R22 ;  /* 0x00000011ff167219 */ /* 0x000fe40000011616 */
[----:B----4-:R-:W-:-:S02]  /*2260*/  ISETP.NE.AND P1, PT, R18, 0x1, PT ;  /* 0x000000011200780c */ /* 0x010fc40003f25270 */
[----:B------:R-:W-:Y:S02]  /*2270*/  SEL R5, R11, R22, !P0 ;  /* 0x000000160b057207 */ /* 0x000fe40004000000 */
[----:B------:R-:W-:Y:S02]  /*2280*/  SEL R21, R9, R20, !P1 ;  /* 0x0000001409157207 */ /* 0x000fe40004800000 */
[----:B------:R-:W-:Y:S01]  /*2290*/  SEL R7, R13, R24, !P1 ;  /* 0x000000180d077207 */ /* 0x000fe20004800000 */
[----:B---3--:R-:W-:Y:S01]  /*22a0*/  IMAD.HI.U32 R20, R19, R2, RZ ;  /* 0x0000000213147227 */ /* 0x008fe200078e00ff */
[----:B------:R-:W-:-:S03]  /*22b0*/  IADD3 R17, PT, PT, -R5, RZ, RZ ;  /* 0x000000ff05117210 */ /* 0x000fc60007ffe1ff */
        /* <DEDUP_REMOVED lines=11> */
[----:B------:R-:W-:-:S04]  /*2370*/  @!P0 IMAD.HI.U32 R20, R7, R2, RZ ;  /* 0x0000000207148227 */ /* 0x000fc800078e00ff */
[----:B------:R-:W-:Y:S01]  /*2380*/  IMAD.MOV R2, RZ, RZ, -R6 ;  /* 0x000000ffff027224 */ /* 0x000fe200078e0a06 */
[----:B------:R-:W-:-:S03]  /*2390*/  @!P0 SHF.R.U32.HI R20, RZ, R3, R20 ;  /* 0x00000003ff148219 */ /* 0x000fc60000011614 */
[----:B------:R-:W-:Y:S01]  /*23a0*/  IMAD R2, R26, R2, R5 ;  /* 0x000000021a027224 */ /* 0x000fe200078e0205 */
        /* <DEDUP_REMOVED lines=9> */
.L_x_40:
[----:B------:R-:W1:Y:S02]  /*2440*/  LDCU UR8, c[0x0][0xb30] ;  /* 0x00016600ff0877ac */ /* 0x000e640008000800 */
[----:B-1----:R-:W-:-:S09]  /*2450*/  UISETP.NE.AND UP0, UPT, UR8, 0x1, UPT ;  /* 0x000000010800788c */ /* 0x002fd2000bf05270 */
[----:B------:R-:W-:Y:S05]  /*2460*/  BRA.U UP0, `(.L_x_41) ;  /* 0x0000000100407547 */ /* 0x000fea000b800000 */
[----:B------:R-:W1:Y:S08]  /*2470*/  LDC.64 R4, c[0x0][0xb10] ;  /* 0x0002c400ff047b82 */ /* 0x000e700000000a00 */
[----:B------:R-:W2:Y:S08]  /*2480*/  LDC.64 R2, c[0x0][0xb18] ;  /* 0x0002c600ff027b82 */ /* 0x000eb00000000a00 */
[----:B------:R-:W4:Y:S08]  /*2490*/  LDC R6, c[0x0][0xb20] ;  /* 0x0002c800ff067b82 */ /* 0x000f300000000800 */
[----:B------:R-:W3:Y:S01]  /*24a0*/  LDC R18, c[0x0][0xb0c] ;  /* 0x0002c300ff127b82 */ /* 0x000ee20000000800 */
[----:B-1----:R-:W-:-:S05]  /*24b0*/  IMAD.HI.U32 R4, R13, R4, RZ ;  /* 0x000000040d047227 */ /* 0x002fca00078e00ff */
[----:B------:R-:W-:Y:S01]  /*24c0*/  SHF.R.U32.HI R4, RZ, R5, R4 ;  /* 0x00000005ff047219 */ /* 0x000fe20000011604 */
[----:B--2---:R-:W-:Y:S01]  /*24d0*/  IMAD.HI.U32 R3, R11, R3, RZ ;  /* 0x000000030b037227 */ /* 0x004fe200078e00ff */
[----:B------:R-:W-:-:S04]  /*24e0*/  ISETP.NE.AND P0, PT, R2, 0x1, PT ;  /* 0x000000010200780c */ /* 0x000fc80003f05270 */
[----:B----4-:R-:W-:-:S04]  /*24f0*/  SHF.R.U32.HI R6, RZ, R6, R3 ;  /* 0x00000006ff067219 */ /* 0x010fc80000011603 */
[----:B------:R-:W-:Y:S02]  /*2500*/  SEL R3, R11, R6, !P0 ;  /* 0x000000060b037207 */ /* 0x000fe40004000000 */
[----:B---3--:R-:W-:-:S04]  /*2510*/  ISETP.NE.AND P1, PT, R18, 0x1, PT ;  /* 0x000000011200780c */ /* 0x008fc80003f25270 */
[----:B------:R-:W-:-:S05]  /*2520*/  SEL R4, R13, R4, !P1 ;  /* 0x000000040d047207 */ /* 0x000fca0004800000 */
[----:B------:R-:W-:Y:S02]  /*2530*/  IMAD.IADD R5, R3, 0x1, -R4 ;  /* 0x0000000103057824 */ /* 0x000fe400078e0a04 */
[----:B------:R-:W-:Y:S02]  /*2540*/  IMAD.IADD R3, R4, 0x1, -R3 ;  /* 0x0000000104037824 */ /* 0x000fe400078e0a03 */
[----:B------:R-:W-:Y:S02]  /*2550*/  IMAD R13, R5, R18, R13 ;  /* 0x00000012050d7224 */ /* 0x000fe400078e020d */
[----:B------:R-:W-:-:S07]  /*2560*/  IMAD R11, R3, R2, R11 ;  /* 0x00000002030b7224 */ /* 0x000fce00078e020b */
.L_x_41:
[----:B------:R-:W-:Y:S01]  /*2570*/  VIADD R14, R14, 0x1 ;  /* 0x000000010e0e7836 */ /* 0x000fe20000000000 */
[----:B------:R-:W-:Y:S01]  /*2580*/  PLOP3.LUT P1, PT, PT, PT, PT, 0x80, 0x8 ;  /* 0x000000000008781c */ /* 0x000fe20003f2f070 */
[----:B------:R-:W-:Y:S02]  /*2590*/  IMAD.IADD R21, R13, 0x1, R60 ;  /* 0x000000010d157824 */ /* 0x000fe400078e023c */
[----:B------:R-:W-:Y:S01]  /*25a0*/  IMAD.IADD R20, R11, 0x1, R58 ;  /* 0x000000010b147824 */ /* 0x000fe200078e023a */
[----:B------:R-:W-:-:S04]  /*25b0*/  ISETP.NE.AND P0, PT, R14, 0x2, PT ;  /* 0x000000020e00780c */ /* 0x000fc80003f05270 */
[----:B------:R-:W-:Y:S02]  /*25c0*/  SEL R3, RZ, 0x1, P0 ;  /* 0x00000001ff037807 */ /* 0x000fe40000000000 */
[----:B------:R-:W-:Y:S02]  /*25d0*/  SEL R14, R14, RZ, P0 ;  /* 0x000000ff0e0e7207 */ /* 0x000fe40000000000 */
[----:B------:R-:W-:Y:S01]  /*25e0*/  LOP3.LUT R12, R12, R3, RZ, 0x3c, !PT ;  /* 0x000000030c0c7212 */ /* 0x000fe200078e3cff */
[----:B------:R-:W-:Y:S06]  /*25f0*/  @P2 BRA `(.L_x_42) ;  /* 0xfffffff000642947 */ /* 0x000fec000383ffff */
[----:B------:R-:W-:Y:S01]  /*2600*/  UIADD3 UR6, UPT, UPT, UR6, 0x28, URZ ;  /* 0x0000002806067890 */ /* 0x000fe2000fffe0ff */
[----:B------:R-:W-:-:S03]  /*2610*/  SHF.L.U32 R3, R15, 0x1f, RZ ;  /* 0x0000001f0f037819 */ /* 0x000fc600000006ff */
[----:B------:R-:W-:-:S09]  /*2620*/  ULEA UR4, UR23, UR6, 0x3 ;  /* 0x0000000617047291 */ /* 0x000fd2000f8e18ff */
[----:B------:R-:W1:Y:S02]  /*2630*/  SYNCS.PHASECHK.TRANS64.TRYWAIT P0, [UR4], R3 ;  /* 0x00000003ff0075a7 */ /* 0x000e640008001104 */
[----:B-1----:R-:W-:Y:S05]  /*2640*/  @!P0 BRA `(.L_x_43) ;  /* 0x0000006000f48947 */ /* 0x002fea0003800000 */
.L_x_155:
[----:B------:R-:W-:-:S04]  /*2650*/  UIADD3 UR5, UPT, UPT, UR23, 0x1, URZ ;  /* 0x0000000117057890 */ /* 0x000fc8000fffe0ff */
[----:B------:R-:W-:-:S04]  /*2660*/  UISETP.NE.AND UP0, UPT, UR5, 0x5, UPT ;  /* 0x000000050500788c */ /* 0x000fc8000bf05270 */
[----:B------:R-:W-:Y:S02]  /*2670*/  USEL UR7, URZ, 0x1, UP0 ;  /* 0x00000001ff077887 */ /* 0x000fe40008000000 */
[----:B------:R-:W-:-:S04]  /*2680*/  USEL UR5, UR5, URZ, UP0 ;  /* 0x000000ff05057287 */ /* 0x000fc80008000000 */
[----:B------:R-:W-:Y:S01]  /*2690*/  ULEA UR4, UR5, UR6, 0x3 ;  /* 0x0000000605047291 */ /* 0x000fe2000f8e18ff */
[----:B------:R-:W-:-:S04]  /*26a0*/  LOP3.LUT R2, R15, UR7, RZ, 0x3c, !PT ;  /* 0x000000070f027c12 */ /* 0x000fc8000f8e3cff */
[----:B-1----:R-:W-:-:S04]  /*26b0*/  SHF.L.U32 R3, R2, 0x1f, RZ ;  /* 0x0000001f02037819 */ /* 0x002fc800000006ff */
[----:B------:R-:W1:Y:S02]  /*26c0*/  SYNCS.PHASECHK.TRANS64.TRYWAIT P0, [UR4], R3 ;  /* 0x00000003ff0075a7 */ /* 0x000e640008001104 */
[----:B-1----:R-:W-:Y:S05]  /*26d0*/  @!P0 BRA `(.L_x_44) ;  /* 0x0000006000e88947 */ /* 0x002fea0003800000 */
.L_x_157:
        /* <DEDUP_REMOVED lines=9> */
.L_x_159:
        /* <DEDUP_REMOVED lines=9> */
.L_x_161:
[----:B------:R-:W-:-:S04]  /*2800*/  UIADD3 UR5, UPT, UPT, UR5, 0x1, URZ ;  /* 0x0000000105057890 */ /* 0x000fc8000fffe0ff */
[----:B------:R-:W-:-:S04]  /*2810*/  UISETP.NE.AND UP0, UPT, UR5, 0x5, UPT ;  /* 0x000000050500788c */ /* 0x000fc8000bf05270 */
[----:B------:R-:W-:Y:S02]  /*2820*/  USEL UR4, URZ, 0x1, UP0 ;  /* 0x00000001ff047887 */ /* 0x000fe40008000000 */
[----:B------:R-:W-:-:S04]  /*2830*/  USEL UR5, UR5, URZ, UP0 ;  /* 0x000000ff05057287 */ /* 0x000fc80008000000 */
[----:B------:R-:W-:Y:S01]  /*2840*/  ULEA UR5, UR5, UR6, 0x3 ;  /* 0x0000000605057291 */ /* 0x000fe2000f8e18ff */
[----:B-1----:R-:W-:-:S04]  /*2850*/  LOP3.LUT R3, R2, UR4, RZ, 0x3c, !PT ;  /* 0x0000000402037c12 */ /* 0x002fc8000f8e3cff */
[----:B------:R-:W-:Y:S01]  /*2860*/  SHF.L.U32 R3, R3, 0x1f, RZ ;  /* 0x0000001f03037819 */ /* 0x000fe200000006ff */
[----:B---3--:R-:W-:-:S07]  /*2870*/  IMAD.U32 R0, RZ, RZ, UR5 ;  /* 0x00000005ff007e24 */ /* 0x008fce000f8e00ff */
.L_x_47:
[----:B-1----:R1:W2:Y:S02]  /*2880*/  SYNCS.PHASECHK.TRANS64.TRYWAIT P0, [R0+URZ], R3 ;  /* 0x00000003000075a7 */ /* 0x0022a400080011ff */
[----:B--2---:R-:W-:Y:S05]  /*2890*/  @!P0 NANOSLEEP.SYNCS 0x989680 ;  /* 0x009896800000895d */ /* 0x004fea0003900000 */
[----:B------:R-:W2:Y:S02]  /*28a0*/  @!P0 SYNCS.PHASECHK.TRANS64 P0, [R0+URZ], R3 ;  /* 0x00000003000085a7 */ /* 0x000ea400080010ff */
[----:B--2---:R-:W-:Y:S05]  /*28b0*/  @P0 EXIT ;  /* 0x000000000000094d */ /* 0x004fea0003800000 */
[----:B------:R-:W-:Y:S05]  /*28c0*/  BRA `(.L_x_47) ;  /* 0xfffffffc00ec7947 */ /* 0x000fea000383ffff */
.L_x_22:
[----:B------:R-:W-:-:S04]  /*28d0*/  UISETP.NE.AND UP1, UPT, UR37, URZ, UPT ;  /* 0x000000ff2500728c */ /* 0x000fc8000bf25270 */
[----:B------:R-:W-:-:S09]  /*28e0*/  UISETP.NE.OR UP1, UPT, UR10, 0x1, UP1 ;  /* 0x000000010a00788c */ /* 0x000fd20008f25670 */
[----:B------:R-:W-:Y:S05]  /*28f0*/  BRA.U UP1, `(.L_x_48) ;  /* 0x00000005014c7547 */ /* 0x000fea000b800000 */
[----:B------:R-:W-:Y:S01]  /*2900*/  HFMA2 R11, -RZ, RZ, 0, 0 ;  /* 0x00000000ff0b7431 */ /* 0x000fe200000001ff */
[----:B------:R-:W-:Y:S01]  /*2910*/  ISETP.GE.U32.AND P2, PT, R10, 0x2, PT ;  /* 0x000000020a00780c */ /* 0x000fe20003f46070 */
[----:B------:R-:W-:Y:S01]  /*2920*/  IMAD.MOV.U32 R12, RZ, RZ, 0x1 ;  /* 0x00000001ff0c7424 */ /* 0x000fe200078e00ff */
[----:B------:R-:W-:Y:S01]  /*2930*/  CS2R R8, SRZ ;  /* 0x0000000000087805 */ /* 0x000fe2000001ff00 */
[----:B------:R-:W-:Y:S01]  /*2940*/  IMAD.MOV.U32 R3, RZ, RZ, RZ ;  /* 0x000000ffff037224 */ /* 0x000fe200078e00ff */
[----:B------:R-:W-:Y:S01]  /*2950*/  UMOV UR4, 0x400 ;  /* 0x0000040000047882 */ /* 0x000fe20000000000 */
[----:B------:R-:W-:Y:S01]  /*2960*/  UMOV UR6, URZ ;  /* 0x000000ff00067c82 */ /* 0x000fe20008000000 */
[----:B------:R-:W-:-:S12]  /*2970*/  ULEA UR37, UR37, UR4, 0x18 ;  /* 0x0000000425257291 */ /* 0x000fd8000f8ec0ff */
.L_x_52:
[----:B------:R-:W-:Y:S02]  /*2980*/  LEA R0, R3, UR37, 0x3 ;  /* 0x0000002503007c11 */ /* 0x000fe4000f8e18ff */
[----:B------:R-:W-:-:S03]  /*2990*/  SHF.L.U32 R5, R8, 0x1f, RZ ;  /* 0x0000001f08057819 */ /* 0x000fc600000006ff */
[----:B------:R-:W-:Y:S01]  /*29a0*/  VIADD R4, R0, 0x110 ;  /* 0x0000011000047836 */ /* 0x000fe20000000000 */
[----:B------:R-:W1:Y:S02]  /*29b0*/  SYNCS.PHASECHK.TRANS64.TRYWAIT P0, [R0+URZ+0x100], R5 ;  /* 0x00010005000075a7 */ /* 0x000e6400080011ff */
[----:B-1----:R-:W-:Y:S05]  /*29c0*/  @!P0 BRA `(.L_x_49) ;  /* 0x0000006000748947 */ /* 0x002fea0003800000 */
.L_x_162:
[----:B------:R-:W-:Y:S01]  /*29d0*/  ULEA UR5, UR6, UR37, 0x3 ;  /* 0x0000002506057291 */ /* 0x000fe2000f8e18ff */
[----:B------:R-:W-:Y:S01]  /*29e0*/  PRMT R4, RZ, 0x654, R4 ;  /* 0x00000654ff047816 */ /* 0x000fe20000000004 */
[----:B-1----:R-:W-:Y:S01]  /*29f0*/  @!P2 IMAD.MOV.U32 R5, RZ, RZ, 0x10 ;  /* 0x00000010ff05a424 */ /* 0x002fe200078e00ff */
[----:B------:R-:W-:Y:S01]  /*2a00*/  SHF.L.U32 R7, R12, 0x1f, RZ ;  /* 0x0000001f0c077819 */ /* 0x000fe200000006ff */
[----:B------:R-:W-:Y:S01]  /*2a10*/  UIADD3 UR4, UPT, UPT, UR5, 0xa0, URZ ;  /* 0x000000a005047890 */ /* 0x000fe2000fffe0ff */
[----:B------:R1:W-:Y:S05]  /*2a20*/  SYNCS.ARRIVE.TRANS64.RED.A1T0 RZ, [R4+URZ], RZ ;  /* 0x000000ff04ff79a7 */ /* 0x0003ea00081004ff */
[----:B------:R-:W-:Y:S01]  /*2a30*/  IMAD.U32 R13, RZ, RZ, UR4 ;  /* 0x00000004ff0d7e24 */ /* 0x000fe2000f8e00ff */
[----:B------:R-:W2:Y:S04]  /*2a40*/  SYNCS.PHASECHK.TRANS64.TRYWAIT P0, [UR5+0xb0], R7 ;  /* 0x0000b007ff0075a7 */ /* 0x000ea80008001105 */
[----:B------:R-:W-:Y:S01]  /*2a50*/  PRMT R13, R10, 0x654, R13 ;  /* 0x000006540a0d7816 */ /* 0x000fe2000000000d */
[----:B-12---:R-:W-:Y:S06]  /*2a60*/  @!P0 BRA `(.L_x_50) ;  /* 0x0000006000608947 */ /* 0x006fec0003800000 */
.L_x_164:
[----:B------:R-:W-:Y:S01]  /*2a70*/  ULEA UR4, UR6, UR37, 0x4 ;  /* 0x0000002506047291 */ /* 0x000fe2000f8e20ff */
[----:B------:R-:W-:Y:S01]  /*2a80*/  SEL R2, R13, R2, !P2 ;  /* 0x000000020d027207 */ /* 0x000fe20005000000 */
[----:B------:R-:W-:Y:S01]  /*2a90*/  UIADD3 UR5, UPT, UPT, UR5, 0xa0, URZ ;  /* 0x000000a005057890 */ /* 0x000fe2000fffe0ff */
[----:B-1----:R-:W-:Y:S01]  /*2aa0*/  LEA R0, R11, UR37, 0x3 ;  /* 0x000000250b007c11 */ /* 0x002fe2000f8e18ff */
[----:B------:R-:W-:Y:S01]  /*2ab0*/  UIADD3 UR4, UPT, UPT, UR4, 0x130, URZ ;  /* 0x0000013004047890 */ /* 0x000fe2000fffe0ff */
[----:B------:R1:W-:Y:S01]  /*2ac0*/  @!P2 SYNCS.ARRIVE.TRANS64.RED RZ, [R2+URZ], R5 ;  /* 0x0000000502ffa9a7 */ /* 0x0003e200080004ff */
[----:B------:R-:W-:Y:S01]  /*2ad0*/  UIADD3 UR6, UPT, UPT, UR6, 0x1, URZ ;  /* 0x0000000106067890 */ /* 0x000fe2000fffe0ff */
[----:B------:R-:W-:-:S03]  /*2ae0*/  VIADD R3, R3, 0x1 ;  /* 0x0000000103037836 */ /* 0x000fc60000000000 */
[----:B------:R-:W-:Y:S02]  /*2af0*/  UISETP.NE.AND UP0, UPT, UR6, 0x2, UPT ;  /* 0x000000020600788c */ /* 0x000fe4000bf05270 */
[----:B------:R-:W-:Y:S01]  /*2b00*/  ISETP.NE.AND P0, PT, R3, 0x2, PT ;  /* 0x000000020300780c */ /* 0x000fe20003f05270 */
[----:B------:R-:W-:Y:S06]  /*2b10*/  UGETNEXTWORKID.BROADCAST [UR4], [UR5] ;  /* 0x00000000040073ca */ /* 0x000fec0008000100 */
[----:B------:R-:W-:Y:S02]  /*2b20*/  USEL UR4, URZ, 0x1, UP0 ;  /* 0x00000001ff047887 */ /* 0x000fe40008000000 */
[----:B------:R-:W-:-:S04]  /*2b30*/  USEL UR6, UR6, URZ, UP0 ;  /* 0x000000ff06067287 */ /* 0x000fc80008000000 */
[----:B------:R-:W-:Y:S02]  /*2b40*/  LOP3.LUT R12, R12, UR4, RZ, 0x3c, !PT ;  /* 0x000000040c0c7c12 */ /* 0x000fe4000f8e3cff */
[----:B-1----:R-:W-:-:S04]  /*2b50*/  SHF.L.U32 R5, R9, 0x1f, RZ ;  /* 0x0000001f09057819 */ /* 0x002fc800000006ff */
[----:B------:R-:W1:Y:S02]  /*2b60*/  SYNCS.PHASECHK.TRANS64.TRYWAIT P1, [R0+URZ+0xa0], R5 ;  /* 0x0000a005000075a7 */ /* 0x000e6400080211ff */
[----:B-1----:R-:W-:Y:S05]  /*2b70*/  @!P1 BRA `(.L_x_51) ;  /* 0x0000006000349947 */ /* 0x002fea0003800000 */
.L_x_165:
[----:B------:R-:W-:Y:S01]  /*2b80*/  LEA R4, R11, UR37, 0x4 ;  /* 0x000000250b047c11 */ /* 0x000fe2000f8e20ff */
[----:B-1----:R-:W-:Y:S01]  /*2b90*/  VIADD R0, R0, 0xb0 ;  /* 0x000000b000007836 */ /* 0x002fe20000000000 */
[----:B------:R-:W-:Y:S01]  /*2ba0*/  SEL R3, R3, RZ, P0 ;  /* 0x000000ff03037207 */ /* 0x000fe20000000000 */
[----:B------:R-:W-:-:S03]  /*2bb0*/  VIADD R11, R11, 0x1 ;  /* 0x000000010b0b7836 */ /* 0x000fc60000000000 */
[----:B------:R-:W1:Y:S01]  /*2bc0*/  LDS.128 R4, [R4+0x130] ;  /* 0x0001300004047984 */ /* 0x000e620000000c00 */
[----:B------:R-:W-:Y:S02]  /*2bd0*/  PRMT R0, RZ, 0x654, R0 ;  /* 0x00000654ff007816 */ /* 0x000fe40000000000 */
[C---:B------:R-:W-:Y:S01]  /*2be0*/  ISETP.NE.AND P1, PT, R11.reuse, 0x2, PT ;  /* 0x000000020b00780c */ /* 0x040fe20003f25270 */
[----:B------:R-:W-:Y:S01]  /*2bf0*/  @!PT LDS RZ, [RZ] ;  /* 0x00000000fffff984 */ /* 0x000fe20000000800 */
[----:B------:R-:W-:Y:S01]  /*2c00*/  @!PT LDS RZ, [RZ] ;  /* 0x00000000fffff984 */ /* 0x000fe20000000800 */
[----:B------:R-:W-:Y:S01]  /*2c10*/  @!PT LDS RZ, [RZ] ;  /* 0x00000000fffff984 */ /* 0x000fe20000000800 */
[----:B------:R-:W-:Y:S01]  /*2c20*/  @!PT LDS RZ, [RZ] ;  /* 0x00000000fffff984 */ /* 0x000fe20000000800 */
[----:B------:R2:W-:Y:S06]  /*2c30*/  MEMBAR.ALL.CTA ;  /* 0x0000000000007992 */ /* 0x0005ec0000008000 */
[----:B--2---:R-:W2:Y:S01]  /*2c40*/  FENCE.VIEW.ASYNC.S ;  /* 0x00000000000073c6 */ /* 0x004ea20000000000 */
[----:B------:R-:W-:Y:S01]  /*2c50*/  SEL R11, R11, RZ, P1 ;  /* 0x000000ff0b0b7207 */ /* 0x000fe20000800000 */
[----:B--2---:R2:W-:Y:S01]  /*2c60*/  SYNCS.ARRIVE.TRANS64.RED.A1T0 RZ, [R0+URZ], RZ ;  /* 0x000000ff00ff79a7 */ /* 0x0045e200081004ff */
[----:B-1----:R-:W-:-:S02]  /*2c70*/  LOP3.LUT P3, RZ, R6, 0x1, RZ, 0xc0, !PT ;  /* 0x0000000106ff7812 */ /* 0x002fc4000786c0ff */
[----:B------:R-:W-:-:S04]  /*2c80*/  SEL R5, RZ, 0x1, P0 ;  /* 0x00000001ff057807 */ /* 0x000fc80000000000 */
[----:B------:R-:W-:Y:S02]  /*2c90*/  LOP3.LUT R8, R8, R5, RZ, 0x3c, !PT ;  /* 0x0000000508087212 */ /* 0x000fe400078e3cff */
[----:B--2---:R-:W-:-:S04]  /*2ca0*/  SEL R0, RZ, 0x1, P1 ;  /* 0x00000001ff007807 */ /* 0x004fc80000800000 */
[----:B------:R-:W-:Y:S01]  /*2cb0*/  LOP3.LUT R9, R9, R0, RZ, 0x3c, !PT ;  /* 0x0000000009097212 */ /* 0x000fe200078e3cff */
[----:B------:R-:W-:Y:S06]  /*2cc0*/  @P3 BRA `(.L_x_52) ;  /* 0xfffffffc002c3947 */ /* 0x000fec000383ffff */
[----:B------:R-:W-:Y:S01]  /*2cd0*/  ULEA UR5, UR6, UR37, 0x3 ;  /* 0x0000002506057291 */ /* 0x000fe2000f8e18ff */
[----:B------:R-:W-:-:S08]  /*2ce0*/  SHF.L.U32 R3, R12, 0x1f, RZ ;  /* 0x0000001f0c037819 */ /* 0x000fd000000006ff */
[----:B------:R-:W1:Y:S02]  /*2cf0*/  SYNCS.PHASECHK.TRANS64 P0, [UR5+0xb0], R3 ;  /* 0x0000b003ff0075a7 */ /* 0x000e640008001005 */
[----:B-1----:R-:W-:Y:S05]  /*2d00*/  @P0 BRA `(.L_x_53) ;  /* 0x0000000000080947 */ /* 0x002fea0003800000 */
[----:B------:R-:W1:Y:S02]  /*2d10*/  SYNCS.PHASECHK.TRANS64.TRYWAIT P0, [UR5+0xb0], R3 ;  /* 0x0000b003ff0075a7 */ /* 0x000e640008001105 */
[----:B-1----:R-:W-:Y:S05]  /*2d20*/  @!P0 BRA `(.L_x_54) ;  /* 0x0000005c00dc8947 */ /* 0x002fea0003800000 */
.L_x_53:
[----:B------:R-:W-:-:S04]  /*2d30*/  UIADD3 UR4, UPT, UPT, UR6, 0x1, URZ ;  /* 0x0000000106047890 */ /* 0x000fc8000fffe0ff */
[----:B------:R-:W-:-:S04]  /*2d40*/  UISETP.NE.AND UP0, UPT, UR4, 0x2, UPT ;  /* 0x000000020400788c */ /* 0x000fc8000bf05270 */
[----:B------:R-:W-:Y:S02]  /*2d50*/  USEL UR7, URZ, 0x1, UP0 ;  /* 0x00000001ff077887 */ /* 0x000fe40008000000 */
[----:B------:R-:W-:-:S04]  /*2d60*/  USEL UR4, UR4, URZ, UP0 ;  /* 0x000000ff04047287 */ /* 0x000fc80008000000 */
[----:B------:R-:W-:Y:S01]  /*2d70*/  ULEA UR4, UR4, UR37, 0x3 ;  /* 0x0000002504047291 */ /* 0x000fe2000f8e18ff */
[----:B-1----:R-:W-:-:S04]  /*2d80*/  LOP3.LUT R3, R12, UR7, RZ, 0x3c, !PT ;  /* 0x000000070c037c12 */ /* 0x002fc8000f8e3cff */
[----:B------:R-:W-:-:S04]  /*2d90*/  SHF.L.U32 R0, R3, 0x1f, RZ ;  /* 0x0000001f03007819 */ /* 0x000fc800000006ff */
[----:B------:R-:W1:Y:S02]  /*2da0*/  SYNCS.PHASECHK.TRANS64 P0, [UR4+0xb0], R0 ;  /* 0x0000b000ff0075a7 */ /* 0x000e640008001004 */
[----:B-1----:R-:W-:Y:S05]  /*2db0*/  @P0 EXIT ;  /* 0x000000000000094d */ /* 0x002fea0003800000 */
[----:B------:R-:W-:Y:S02]  /*2dc0*/  SHF.L.U32 R3, R3, 0x1f, RZ ;  /* 0x0000001f03037819 */ /* 0x000fe400000006ff */
[----:B------:R-:W-:-:S07]  /*2dd0*/  MOV R0, UR4 ;  /* 0x0000000400007c02 */ /* 0x000fce0008000f00 */
.L_x_55:
[----:B-1----:R1:W2:Y:S02]  /*2de0*/  SYNCS.PHASECHK.TRANS64.TRYWAIT P0, [R0+URZ+0xb0], R3 ;  /* 0x0000b003000075a7 */ /* 0x0022a400080011ff */
[----:B--2---:R-:W-:Y:S05]  /*2df0*/  @!P0 NANOSLEEP.SYNCS 0x989680 ;  /* 0x009896800000895d */ /* 0x004fea0003900000 */
[----:B------:R-:W2:Y:S02]  /*2e00*/  @!P0 SYNCS.PHASECHK.TRANS64 P0, [R0+URZ+0xb0], R3 ;  /* 0x0000b003000085a7 */ /* 0x000ea400080010ff */
[----:B--2---:R-:W-:Y:S05]  /*2e10*/  @P0 EXIT ;  /* 0x000000000000094d */ /* 0x004fea0003800000 */
[----:B------:R-:W-:Y:S05]  /*2e20*/  BRA `(.L_x_55) ;  /* 0xfffffffc00ec7947 */ /* 0x000fea000383ffff */
.L_x_48:
[----:B------:R-:W-:Y:S05]  /*2e30*/  BRA.U UP4, `(.L_x_56) ;  /* 0x0000001104d87547 */ /* 0x000fea000b800000 */
[----:B------:R-:W-:Y:S01]  /*2e40*/  UMOV UR6, 0x40 ;  /* 0x0000004000067882 */ /* 0x000fe20000000000 */
[----:B------:R-:W-:Y:S01]  /*2e50*/  NOP ;  /* 0x0000000000007918 */ /* 0x000fe20000000000 */
[----:B------:R-:W-:Y:S01]  /*2e60*/  ULEA UR6, UR37, UR6, 0x18 ;  /* 0x0000000625067291 */ /* 0x000fe2000f8ec0ff */
[----:B------:R-:W-:Y:S02]  /*2e70*/  UMOV UR7, 0x400 ;  /* 0x0000040000077882 */ /* 0x000fe40000000000 */
[----:B------:R-:W-:-:S06]  /*2e80*/  ULEA UR37, UR37, UR7, 0x18 ;  /* 0x0000000725257291 */ /* 0x000fcc000f8ec0ff */
[----:B------:R-:W1:Y:S02]  /*2e90*/  LDS.U8 R2, [UR6+0x1c] ;  /* 0x00001c06ff027984 */ /* 0x000e640008000000 */
[----:B-1----:R-:W-:-:S13]  /*2ea0*/  ISETP.NE.AND P0, PT, R2, RZ, PT ;  /* 0x000000ff0200720c */ /* 0x002fda0003f05270 */
[----:B------:R-:W-:Y:S05]  /*2eb0*/  @P0 BRA `(.L_x_57) ;  /* 0x0000000400080947 */ /* 0x000fea0003800000 */
[----:B------:R-:W-:Y:S02]  /*2ec0*/  UISETP.NE.U32.AND UP0, UPT, UR5, 0x1, UPT ;  /* 0x000000010500788c */ /* 0x000fe4000bf05070 */
[----:B------:R-:W-:-:S07]  /*2ed0*/  UIADD3 UR8, UPT, UPT, UR6, 0x8, URZ ;  /* 0x0000000806087890 */ /* 0x000fce000fffe0ff */
[----:B------:R-:W-:Y:S05]  /*2ee0*/  BRA.U !UP0, `(.L_x_58) ;  /* 0x00000001089c7547 */ /* 0x000fea000b800000 */
[----:B------:R-:W-:Y:S01]  /*2ef0*/  ELECT P0, URZ, PT ;  /* 0x0000000000ff782f */ /* 0x000fe20003800000 */
[----:B------:R-:W-:-:S12]  /*2f00*/  BSSY B0, `(.L_x_58) ;  /* 0x0000025000007945 */ /* 0x000fd80003800000 */
[----:B------:R-:W-:Y:S05]  /*2f10*/  @!P0 BRA `(.L_x_59) ;  /* 0x00000000008c8947 */ /* 0x000fea0003800000 */
[----:B------:R-:W-:-:S05]  /*2f20*/  UMOV UR7, 0x10 ;  /* 0x0000001000077882 */ /* 0x000fca0000000000 */
[----:B------:R-:W-:Y:S04]  /*2f30*/  DEPBAR.LE SB1, 0x36 ;  /* 0x00009d800000791a */ /* 0x000fe80000000000 */
[----:B------:R-:W1:Y:S02]  /*2f40*/  UTCATOMSWS.2CTA.FIND_AND_SET.ALIGN UP1, UR7, UR7 ;  /* 0x00000007000775e3 */ /* 0x000e640008220800 */
[----:B-1----:R-:W-:Y:S01]  /*2f50*/  MOV R11, UR7 ;  /* 0x00000007000b7c02 */ /* 0x002fe20008000f00 */
[----:B------:R-:W-:Y:S06]  /*2f60*/  BRA.U UP1, `(.L_x_60) ;  /* 0x0000000101187547 */ /* 0x000fec000b800000 */
.L_x_61:
[----:B------:R-:W-:Y:S05]  /*2f70*/  NANOSLEEP 0x64 ;  /* 0x000000640000795d */ /* 0x000fea0003800000 */
[----:B------:R-:W-:-:S05]  /*2f80*/  UMOV UR7, 0x10 ;  /* 0x0000001000077882 */ /* 0x000fca0000000000 */
[----:B------:R-:W-:Y:S04]  /*2f90*/  DEPBAR.LE SB1, 0x36 ;  /* 0x00009d800000791a */ /* 0x000fe80000000000 */
[----:B------:R-:W1:Y:S02]  /*2fa0*/  UTCATOMSWS.2CTA.FIND_AND_SET.ALIGN UP1, UR7, UR7 ;  /* 0x00000007000775e3 */ /* 0x000e640008220800 */
[----:B-1----:R-:W-:Y:S01]  /*2fb0*/  MOV R11, UR7 ;  /* 0x00000007000b7c02 */ /* 0x002fe20008000f00 */
[----:B------:R-:W-:Y:S05]  /*2fc0*/  BRA.U !UP1, `(.L_x_61) ;  /* 0xfffffffd09e87547 */ /* 0x000fea000b83ffff */
.L_x_60:
[----:B------:R-:W1:Y:S01]  /*2fd0*/  LDS R5, [UR6+0x10] ;  /* 0x00001006ff057984 */ /* 0x000e620008000800 */
[----:B------:R-:W-:Y:S01]  /*2fe0*/  IMAD.U32 R3, RZ, RZ, UR37 ;  /* 0x00000025ff037e24 */ /* 0x000fe2000f8e00ff */
[----:B------:R-:W-:-:S03]  /*2ff0*/  MOV R2, UR4 ;  /* 0x0000000400027c02 */ /* 0x000fc60008000f00 */
[----:B------:R-:W-:Y:S01]  /*3000*/  VIADD R3, R3, 0x150 ;  /* 0x0000015003037836 */ /* 0x000fe20000000000 */
[----:B-1----:R-:W-:-:S04]  /*3010*/  SHF.L.U32 R5, R5, 0x1f, RZ ;  /* 0x0000001f05057819 */ /* 0x002fc800000006ff */
[----:B------:R-:W1:Y:S02]  /*3020*/  SYNCS.PHASECHK.TRANS64.TRYWAIT P0, [UR6+0x8], R5 ;  /* 0x00000805ff0075a7 */ /* 0x000e640008001106 */
[----:B-1----:R-:W-:Y:S05]  /*3030*/  @P0 BRA `(.L_x_62) ;  /* 0x0000000000080947 */ /* 0x002fea0003800000 */
[----:B------:R-:W1:Y:S02]  /*3040*/  SYNCS.PHASECHK.TRANS64.TRYWAIT P0, [UR6+0x8], R5 ;  /* 0x00000805ff0075a7 */ /* 0x000e640008001106 */
[----:B-1----:R-:W-:Y:S05]  /*3050*/  @!P0 BRA `(.L_x_63) ;  /* 0x0000005c00288947 */ /* 0x002fea0003800000 */
.L_x_62:
[----:B-1----:R-:W-:Y:S01]  /*3060*/  HFMA2 R4, -RZ, RZ, 0, 5.9604644775390625e-08 ;  /* 0x00000001ff047431 */ /* 0x002fe200000001ff */
[----:B------:R-:W-:Y:S01]  /*3070*/  UPRMT UR7, UR4, 0x654, UR8 ;  /* 0x0000065404077896 */ /* 0x000fe20008000008 */
[----:B------:R-:W-:Y:S01]  /*3080*/  IMAD.MOV.U32 R6, RZ, RZ, 0xffff ;  /* 0x0000ffffff067424 */ /* 0x000fe200078e00ff */
[----:B------:R-:W-:Y:S01]  /*3090*/  PRMT R2, R2, 0x654, R3 ;  /* 0x0000065402027816 */ /* 0x000fe20000000003 */
[----:B------:R-:W-:Y:S02]  /*30a0*/  IMAD.MOV.U32 R5, RZ, RZ, 0x4 ;  /* 0x00000004ff057424 */ /* 0x000fe400078e00ff */
[----:B------:R-:W-:Y:S01]  /*30b0*/  IMAD.SHL.U32 R9, R11, 0x20, RZ ;  /* 0x000000200b097824 */ /* 0x000fe200078e00ff */
[----:B------:R-:W-:Y:S02]  /*30c0*/  MOV R3, UR7 ;  /* 0x0000000700037c02 */ /* 0x000fe40008000f00 */
[-C--:B------:R-:W-:Y:S01]  /*30d0*/  SHF.L.U32 R7, R6, R11.reuse, RZ ;  /* 0x0000000b06077219 */ /* 0x080fe200000006ff */
[----:B------:R1:W-:Y:S01]  /*30e0*/  SYNCS.ARRIVE.TRANS64.RED RZ, [UR7], R5 ;  /* 0x00000005ffff79a7 */ /* 0x0003e20008000407 */
[----:B------:R-:W-:Y:S01]  /*30f0*/  SHF.L.U32 R6, R4, R11, RZ ;  /* 0x0000000b04067219 */ /* 0x000fe200000006ff */
[----:B------:R1:W-:Y:S04]  /*3100*/  STS [UR37+0x150], R9 ;  /* 0x00015009ff007988 */ /* 0x0003e80008000825 */
[----:B------:R1:W-:Y:S04]  /*3110*/  STAS [R2.64], R11 ;  /* 0x0000000b02007dbd */ /* 0x0003e8000c0008ff */
[----:B------:R1:W-:Y:S04]  /*3120*/  ATOMS.OR RZ, [UR6+0x14], R7 ;  /* 0x00001407ffff798c */ /* 0x0003e8000b000006 */
[----:B------:R1:W-:Y:S04]  /*3130*/  ATOMS.OR RZ, [UR6+0x18], R6 ;  /* 0x00001806ffff798c */ /* 0x0003e8000b000006 */
[----:B------:R1:W-:Y:S02]  /*3140*/  ATOMS.XOR RZ, [UR6+0x10], R4 ;  /* 0x00001004ffff798c */ /* 0x0003e4000b800006 */
.L_x_59:
[----:B------:R-:W-:Y:S05]  /*3150*/  BSYNC B0 ;  /* 0x0000000000007941 */ /* 0x000fea0003800000 */
.L_x_58:
[----:B------:R-:W-:Y:S05]  /*3160*/  BRA.U UP0, `(.L_x_64) ;  /* 0x00000001006c7547 */ /* 0x000fea000b800000 */
[----:B------:R-:W-:-:S03]  /*3170*/  UMOV UR7, 0xffffffff ;  /* 0xffffffff00077882 */ /* 0x000fc60000000000 */
[----:B------:R-:W-:Y:S05]  /*3180*/  BRA.DIV UR7, `(.L_x_65) ;  /* 0x0000005a07f47947 */ /* 0x000fea000b800000 */
[----:B------:R-:W-:-:S13]  /*3190*/  ELECT P6, URZ, PT ;  /* 0x0000000000ff782f */ /* 0x000fda00038c0000 */
.L_x_169:
[----:B------:R-:W-:Y:S05]  /*31a0*/  @!P6 BRA `(.L_x_64) ;  /* 0x00000000005ce947 */ /* 0x000fea0003800000 */
[----:B-1----:R-:W1:Y:S02]  /*31b0*/  LDS R3, [UR6+0x10] ;  /* 0x00001006ff037984 */ /* 0x002e640008000800 */
[----:B-1----:R-:W-:-:S04]  /*31c0*/  SHF.L.U32 R3, R3, 0x1f, RZ ;  /* 0x0000001f03037819 */ /* 0x002fc800000006ff */
[----:B------:R-:W1:Y:S02]  /*31d0*/  SYNCS.PHASECHK.TRANS64.TRYWAIT P0, [UR6+0x8], R3 ;  /* 0x00000803ff0075a7 */ /* 0x000e640008001106 */
[----:B-1----:R-:W-:Y:S05]  /*31e0*/  @P0 BRA `(.L_x_66) ;  /* 0x0000000000080947 */ /* 0x002fea0003800000 */
[----:B------:R-:W1:Y:S02]  /*31f0*/  SYNCS.PHASECHK.TRANS64.TRYWAIT P0, [UR6+0x8], R3 ;  /* 0x00000803ff0075a7 */ /* 0x000e640008001106 */
[----:B-1----:R-:W-:Y:S05]  /*3200*/  @!P0 BRA `(.L_x_67) ;  /* 0x0000005800f48947 */ /* 0x002fea0003800000 */
.L_x_66:
[----:B------:R-:W2:Y:S01]  /*3210*/  LDS R5, [UR37+0x150] ;  /* 0x00015025ff057984 */ /* 0x000ea20008000800 */
[----:B-1----:R-:W-:Y:S02]  /*3220*/  HFMA2 R2, -RZ, RZ, 0, 5.9604644775390625e-08 ;  /* 0x00000001ff027431 */ /* 0x002fe400000001ff */
[----:B------:R-:W-:Y:S01]  /*3230*/  IMAD.MOV.U32 R3, RZ, RZ, 0xffff ;  /* 0x0000ffffff037424 */ /* 0x000fe200078e00ff */
[----:B------:R-:W-:Y:S01]  /*3240*/  UPRMT UR7, UR4, 0x654, UR8 ;  /* 0x0000065404077896 */ /* 0x000fe20008000008 */
[----:B--2---:R-:W-:-:S03]  /*3250*/  IMAD.SHL.U32 R4, R5, 0x20, RZ ;  /* 0x0000002005047824 */ /* 0x004fc600078e00ff */
[-C--:B------:R-:W-:Y:S02]  /*3260*/  SHF.L.U32 R3, R3, R5.reuse, RZ ;  /* 0x0000000503037219 */ /* 0x080fe400000006ff */
[----:B------:R-:W-:Y:S01]  /*3270*/  SHF.L.U32 R5, R2, R5, RZ ;  /* 0x0000000502057219 */ /* 0x000fe200000006ff */
[----:B------:R2:W-:Y:S04]  /*3280*/  STS [UR37+0x150], R4 ;  /* 0x00015004ff007988 */ /* 0x0005e80008000825 */
[----:B------:R2:W-:Y:S04]  /*3290*/  ATOMS.OR RZ, [UR6+0x14], R3 ;  /* 0x00001403ffff798c */ /* 0x0005e8000b000006 */
[----:B------:R2:W-:Y:S01]  /*32a0*/  ATOMS.OR RZ, [UR6+0x18], R5 ;  /* 0x00001805ffff798c */ /* 0x0005e2000b000006 */
[----:B------:R-:W-:Y:S03]  /*32b0*/  SYNCS.ARRIVE.TRANS64.RED.A1T0 RZ, [UR7], RZ ;  /* 0x000000ffffff79a7 */ /* 0x000fe60008100407 */
[----:B------:R2:W-:Y:S01]  /*32c0*/  ATOMS.XOR RZ, [UR6+0x10], R2 ;  /* 0x00001002ffff798c */ /* 0x0005e2000b800006 */
[----:B------:R-:W-:Y:S05]  /*32d0*/  BRA `(.L_x_64) ;  /* 0x0000000000107947 */ /* 0x000fea0003800000 */
.L_x_57:
[----:B------:R-:W-:-:S05]  /*32e0*/  MOV R2, 0xffffffff ;  /* 0xffffffff00027802 */ /* 0x000fca0000000f00 */
[----:B------:R1:W-:Y:S02]  /*32f0*/  STS [UR37+0x150], R2 ;  /* 0x00015002ff007988 */ /* 0x0003e40008000825 */
[----:B-1----:R-:W-:Y:S02]  /*3300*/  MOV R2, 0x3320 ;  /* 0x0000332000027802 */ /* 0x002fe40000000f00 */
[----:B-----5:R-:W-:Y:S05]  /*3310*/  CALL.REL.NOINC `($__internal_1_$__cuda_sm10x_tcgen05_guardrail_trap_phase_invalid_during_alloc) ;  /* 0x0000006000c87944 */ /* 0x020fea0003c00000 */
.L_x_64:
[----:B------:R-:W-:Y:S05]  /*3320*/  WARPSYNC.ALL ;  /* 0x0000000000007948 */ /* 0x000fea0003800000 */
[----:B------:R-:W3:Y:S01]  /*3330*/  S2UR UR7, SR_CgaCtaId ;  /* 0x00000000000779c3 */ /* 0x000ee20000008800 */
[----:B------:R-:W-:Y:S01]  /*3340*/  UMOV UR6, 0x400 ;  /* 0x0000040000067882 */ /* 0x000fe20000000000 */
[----:B------:R-:W-:-:S06]  /*3350*/  NOP ;  /* 0x0000000000007918 */ /* 0x000fcc0000000000 */
[----:B------:R-:W-:Y:S06]  /*3360*/  BAR.ARV 0x6, 0xa0 ;  /* 0x0182800000007b1d */ /* 0x000fec0000002000 */
[----:B------:R-:W4:Y:S01]  /*3370*/  LDCU UR8, c[0x0][0x38c] ;  /* 0x00007180ff0877ac */ /* 0x000f220008000800 */
[----:B------:R-:W-:Y:S01]  /*3380*/  LOP3.LUT R0, R0, 0xffff, RZ, 0xc0, !PT ;  /* 0x0000ffff00007812 */ /* 0x000fe200078ec0ff */
[----:B-1----:R-:W-:Y:S01]  /*3390*/  IMAD.MOV.U32 R9, RZ, RZ, 0x1 ;  /* 0x00000001ff097424 */ /* 0x002fe200078e00ff */
[----:B------:R-:W-:Y:S01]  /*33a0*/  LOP3.LUT R8, R8, 0xffff, RZ, 0xc0, !PT ;  /* 0x0000ffff08087812 */ /* 0x000fe200078ec0ff */
[----:B------:R-:W-:Y:S01]  /*33b0*/  UMOV UR19, URZ ;  /* 0x000000ff00137c82 */ /* 0x000fe20008000000 */
[----:B------:R-:W-:Y:S01]  /*33c0*/  R2UR UR11, R0 ;  /* 0x00000000000b72ca */ /* 0x000fe200000e0000 */
[----:B------:R-:W-:Y:S01]  /*33d0*/  UMOV UR18, URZ ;  /* 0x000000ff00127c82 */ /* 0x000fe20008000000 */
[----:B------:R-:W-:Y:S01]  /*33e0*/  R2UR UR12, R8 ;  /* 0x00000000080c72ca */ /* 0x000fe200000e0000 */
[----:B------:R-:W-:Y:S01]  /*33f0*/  IMAD.MOV.U32 R8, RZ, RZ, RZ ;  /* 0x000000ffff087224 */ /* 0x000fe200078e00ff */
[----:B------:R-:W-:Y:S01]  /*3400*/  UMOV UR17, URZ ;  /* 0x000000ff00117c82 */ /* 0x000fe20008000000 */
[----:B---3--:R-:W-:-:S02]  /*3410*/  ULEA UR7, UR7, UR6, 0x18 ;  /* 0x0000000607077291 */ /* 0x008fc4000f8ec0ff */
[----:B------:R-:W-:Y:S02]  /*3420*/  UISETP.NE.AND UP2, UPT, UR5, URZ, UPT ;  /* 0x000000ff0500728c */ /* 0x000fe4000bf45270 */
[----:B------:R-:W-:Y:S02]  /*3430*/  UIADD3 UR13, UPT, UPT, UR7, 0x4300, URZ ;  /* 0x00004300070d7890 */ /* 0x000fe4000fffe0ff */
[----:B------:R-:W-:Y:S02]  /*3440*/  UIADD3 UR14, UPT, UPT, UR7, 0xe300, URZ ;  /* 0x0000e300070e7890 */ /* 0x000fe4000fffe0ff */
[----:B----4-:R-:W-:Y:S01]  /*3450*/  UIADD3 UR8, UPT, UPT, UR8, 0x3f, URZ ;  /* 0x0000003f08087890 */ /* 0x010fe2000fffe0ff */
[----:B--2---:R-:W1:Y:S01]  /*3460*/  LDS R2, [UR7+0x150] ;  /* 0x00015007ff027984 */ /* 0x004e620008000800 */
[----:B------:R-:W-:Y:S02]  /*3470*/  USHF.R.U32.HI UR13, URZ, 0x4, UR13 ;  /* 0x00000004ff0d7899 */ /* 0x000fe4000801160d */
[----:B------:R-:W-:-:S02]  /*3480*/  USHF.R.S32.HI UR6, URZ, 0x1f, UR8 ;  /* 0x0000001fff067899 */ /* 0x000fc40008011408 */
[----:B------:R-:W-:Y:S02]  /*3490*/  USHF.R.U32.HI UR14, URZ, 0x4, UR14 ;  /* 0x00000004ff0e7899 */ /* 0x000fe4000801160e */
[----:B------:R-:W-:Y:S02]  /*34a0*/  ULEA.HI UR6, UR6, UR8, URZ, 0x6 ;  /* 0x0000000806067291 */ /* 0x000fe4000f8f30ff */
[----:B------:R-:W-:Y:S02]  /*34b0*/  ULOP3.LUT UR13, UR13, 0x3fff, URZ, 0xc0, !UPT ;  /* 0x00003fff0d0d7892 */ /* 0x000fe4000f8ec0ff */
[----:B------:R-:W-:Y:S02]  /*34c0*/  USHF.R.S32.HI UR6, URZ, 0x6, UR6 ;  /* 0x00000006ff067899 */ /* 0x000fe40008011406 */
[----:B------:R-:W-:Y:S02]  /*34d0*/  ULOP3.LUT UR14, UR14, 0x3fff, URZ, 0xc0, !UPT ;  /* 0x00003fff0e0e7892 */ /* 0x000fe4000f8ec0ff */
[----:B------:R-:W-:Y:S01]  /*34e0*/  UISETP.LT.AND UP0, UPT, UR6, 0x1, UPT ;  /* 0x000000010600788c */ /* 0x000fe2000bf01270 */
[----:B------:R-:W-:Y:S01]  /*34f0*/  UMOV UR28, 0x0 ;  /* 0x00000000001c7882 */ /* 0x000fe20000000000 */
[----:B------:R-:W-:Y:S01]  /*3500*/  UMOV UR29, 0x8200010 ;  /* 0x08200010001d7882 */ /* 0x000fe20000000000 */
[----:B------:R-:W-:-:S02]  /*3510*/  ULOP3.LUT UR13, UR13, 0x10000, URZ, 0xfc, !UPT ;  /* 0x000100000d0d7892 */ /* 0x000fc4000f8efcff */
[----:B------:R-:W-:Y:S02]  /*3520*/  ULOP3.LUT UR14, UR14, 0x10000, URZ, 0xfc, !UPT ;  /* 0x000100000e0e7892 */ /* 0x000fe4000f8efcff */
[----:B------:R-:W-:Y:S01]  /*3530*/  USEL UR20, UR6, 0x1, !UP0 ;  /* 0x0000000106147887 */ /* 0x000fe2000c000000 */
[----:B------:R-:W-:Y:S01]  /*3540*/  UMOV UR26, 0x0 ;  /* 0x00000000001a7882 */ /* 0x000fe20000000000 */
[----:B------:R-:W-:Y:S01]  /*3550*/  UMOV UR27, 0x8200010 ;  /* 0x08200010001b7882 */ /* 0x000fe20000000000 */
[----:B------:R-:W-:Y:S01]  /*3560*/  UMOV UR24, 0x0 ;  /* 0x0000000000187882 */ /* 0x000fe20000000000 */
[----:B------:R-:W-:Y:S01]  /*3570*/  UMOV UR25, 0x8200010 ;  /* 0x0820001000197882 */ /* 0x000fe20000000000 */
[----:B------:R-:W-:Y:S01]  /*3580*/  UMOV UR22, 0x0 ;  /* 0x0000000000167882 */ /* 0x000fe20000000000 */
[----:B------:R-:W-:Y:S01]  /*3590*/  UMOV UR23, 0x8200010 ;  /* 0x0820001000177882 */ /* 0x000fe20000000000 */
[----:B-1----:R-:W-:Y:S02]  /*35a0*/  R2UR UR21, R2 ;  /* 0x00000000021572ca */ /* 0x002fe400000e0000 */
[----:B------:R-:W-:-:S13]  /*35b0*/  CS2R R2, SRZ ;  /* 0x0000000000027805 */ /* 0x000fda000001ff00 */
.L_x_75:
[C---:B------:R-:W-:Y:S02]  /*35c0*/  LEA R0, R8.reuse, UR7, 0x3 ;  /* 0x0000000708007c11 */ /* 0x040fe4000f8e18ff */
[----:B------:R-:W-:Y:S02]  /*35d0*/  SHF.L.U32 R5, R3, 0x1f, RZ ;  /* 0x0000001f03057819 */ /* 0x000fe400000006ff */
[----:B------:R-:W-:Y:S02]  /*35e0*/  LEA R4, R8, UR7, 0x4 ;  /* 0x0000000708047c11 */ /* 0x000fe4000f8e20ff */
[----:B------:R-:W1:Y:S02]  /*35f0*/  SYNCS.PHASECHK.TRANS64.TRYWAIT P0, [R0+URZ+0xa0], R5 ;  /* 0x0000a005000075a7 */ /* 0x000e6400080011ff */
[----:B-1-34-:R-:W-:Y:S05]  /*3600*/  @!P0 BRA `(.L_x_68) ;  /* 0x00000058000c8947 */ /* 0x01afea0003800000 */
.L_x_170:
[----:B-1----:R-:W1:Y:S01]  /*3610*/  LDS.128 R4, [R4+0x130] ;  /* 0x0001300004047984 */ /* 0x002e620000000c00 */
[----:B------:R-:W-:Y:S02]  /*3620*/  VIADD R0, R0, 0xb0 ;  /* 0x000000b000007836 */ /* 0x000fe40000000000 */
[----:B------:R-:W-:Y:S01]  /*3630*/  VIADD R8, R8, 0x1 ;  /* 0x0000000108087836 */ /* 0x000fe20000000000 */
[----:B------:R-:W-:Y:S01]  /*3640*/  @!PT LDS RZ, [RZ] ;  /* 0x00000000fffff984 */ /* 0x000fe20000000800 */
[----:B------:R-:W-:Y:S01]  /*3650*/  @!PT LDS RZ, [RZ] ;  /* 0x00000000fffff984 */ /* 0x000fe20000000800 */
[----:B------:R-:W-:Y:S01]  /*3660*/  @!PT LDS RZ, [RZ] ;  /* 0x00000000fffff984 */ /* 0x000fe20000000800 */
[----:B------:R-:W-:Y:S01]  /*3670*/  @!PT LDS RZ, [RZ] ;  /* 0x00000000fffff984 */ /* 0x000fe20000000800 */
[----:B------:R2:W-:Y:S06]  /*3680*/  MEMBAR.ALL.CTA ;  /* 0x0000000000007992 */ /* 0x0005ec0000008000 */
[----:B--2---:R-:W2:Y:S01]  /*3690*/  FENCE.VIEW.ASYNC.S ;  /* 0x00000000000073c6 */ /* 0x004ea20000000000 */
[----:B------:R-:W-:-:S04]  /*36a0*/  PRMT R0, RZ, 0x654, R0 ;  /* 0x00000654ff007816 */ /* 0x000fc80000000000 */
[----:B--2---:R2:W-:Y:S01]  /*36b0*/  SYNCS.ARRIVE.TRANS64.RED.A1T0 RZ, [R0+URZ], RZ ;  /* 0x000000ff00ff79a7 */ /* 0x0045e200081004ff */
[----:B-1----:R-:W-:Y:S01]  /*36c0*/  LOP3.LUT P1, RZ, R6, 0x1, RZ, 0xc0, !PT ;  /* 0x0000000106ff7812 */ /* 0x002fe2000782c0ff */
[----:B--2---:R-:W-:-:S12]  /*36d0*/  BRA.U UP2, `(.L_x_69) ;  /* 0x0000000502087547 */ /* 0x004fd8000b800000 */
[----:B------:R-:W1:Y:S01]  /*36e0*/  LDCU UR8, c[0x0][0x38c] ;  /* 0x00007180ff0877ac */ /* 0x000e620008000800 */
[----:B------:R-:W-:Y:S02]  /*36f0*/  PLOP3.LUT P2, PT, PT, PT, PT, 0x80, 0x8 ;  /* 0x000000000008781c */ /* 0x000fe40003f4f070 */
[----:B------:R-:W-:Y:S01]  /*3700*/  SHF.L.U32 R5, R9, 0x1f, RZ ;  /* 0x0000001f09057819 */ /* 0x000fe200000006ff */
[----:B------:R-:W-:Y:S02]  /*3710*/  ULEA UR9, UR19, UR7, 0x3 ;  /* 0x0000000713097291 */ /* 0x000fe4000f8e18ff */
[----:B------:R-:W-:Y:S02]  /*3720*/  ULEA UR10, UR19, UR21, 0x6 ;  /* 0x00000015130a7291 */ /* 0x000fe4000f8e30ff */
[----:B-1----:R-:W-:-:S06]  /*3730*/  UISETP.GE.AND UP0, UPT, UR8, 0x1, UPT ;  /* 0x000000010800788c */ /* 0x002fcc000bf06270 */
[----:B------:R-:W-:-:S05]  /*3740*/  PLOP3.LUT P0, PT, PT, PT, UP0, 0x80, 0x8 ;  /* 0x000000000008781c */ /* 0x000fca0003f0f008 */
[----:B------:R-:W-:-:S08]  /*3750*/  @UP0 ULEA UR8, UR18, UR7, 0x3 ;  /* 0x0000000712080291 */ /* 0x000fd0000f8e18ff */
[----:B------:R-:W-:-:S04]  /*3760*/  @P0 SHF.L.U32 R0, R2, 0x1f, RZ ;  /* 0x0000001f02000819 */ /* 0x000fc800000006ff */
[----:B------:R1:W2:Y:S01]  /*3770*/  @P0 SYNCS.PHASECHK.TRANS64.TRYWAIT P2, [UR8], R0 ;  /* 0x00000000ff0005a7 */ /* 0x0002a20008041108 */
[----:B------:R-:W3:Y:S02]  /*3780*/  SYNCS.PHASECHK.TRANS64.TRYWAIT P0, [UR9+0xe0], R5 ;  /* 0x0000e005ff0075a7 */ /* 0x000ee40008001109 */
[----:B-123--:R-:W-:Y:S05]  /*3790*/  @!P0 BRA `(.L_x_70) ;  /* 0x0000005400bc8947 */ /* 0x00efea0003800000 */
.L_x_172:
[----:B------:R-:W-:Y:S01]  /*37a0*/  UMOV UR16, UR17 ;  /* 0x0000001100107c82 */ /* 0x000fe20008000000 */
[----:B------:R-:W-:Y:S05]  /*37b0*/  BRA.U !UP0, `(.L_x_71) ;  /* 0x0000000108c07547 */ /* 0x000fea000b800000 */
[----:B------:R-:W-:Y:S02]  /*37c0*/  UIADD3 UR16, UPT, UPT, UR20, UR17, URZ ;  /* 0x0000001114107290 */ /* 0x000fe4000fffe0ff */
[----:B------:R-:W-:Y:S01]  /*37d0*/  UPLOP3.LUT UP3, UPT, UPT, UPT, UPT, 0x40, 0x4 ;  /* 0x000000000004789c */ /* 0x000fe20003f6e870 */
[----:B------:R-:W-:Y:S01]  /*37e0*/  UMOV UR15, UR6 ;  /* 0x00000006000f7c82 */ /* 0x000fe20008000000 */
[----:B------:R-:W-:-:S09]  /*37f0*/  UMOV UR46, UR18 ;  /* 0x00000012002e7c82 */ /* 0x000fd20008000000 */
.L_x_74:
[----:B--2---:R-:W-:Y:S01]  /*3800*/  ULEA UR8, UR46, UR7, 0x3 ;  /* 0x000000072e087291 */ /* 0x004fe2000f8e18ff */
[----:B---3--:R-:W-:Y:S11]  /*3810*/  @P2 BRA `(.L_x_72) ;  /* 0x00000000000c2947 */ /* 0x008ff60003800000 */
[----:B-1----:R-:W-:Y:S04]  /*3820*/  SHF.L.U32 R5, R2, 0x1f, RZ ;  /* 0x0000001f02057819 */ /* 0x002fe800000006ff */
[----:B------:R-:W1:Y:S02]  /*3830*/  SYNCS.PHASECHK.TRANS64.TRYWAIT P0, [UR8], R5 ;  /* 0x00000005ff0075a7 */ /* 0x000e640008001108 */
[----:B-1----:R-:W-:Y:S05]  /*3840*/  @!P0 BRA `(.L_x_73) ;  /* 0x0000005400a88947 */ /* 0x002fea0003800000 */
.L_x_72:
[----:B------:R-:W-:Y:S01]  /*3850*/  UISETP.NE.AND UP0, UPT, UR15, 0x1, UPT ;  /* 0x000000010f00788c */ /* 0x000fe2000bf05270 */
[----:B------:R-:W-:Y:S01]  /*3860*/  PLOP3.LUT P2, PT, PT, PT, PT, 0x80, 0x8 ;  /* 0x000000000008781c */ /* 0x000fe20003f4f070 */
[----:B------:R-:W-:Y:S02]  /*3870*/  UIADD3 UR18, UPT, UPT, UR46, 0x1, URZ ;  /* 0x000000012e127890 */ /* 0x000fe4000fffe0ff */
[----:B------:R-:W-:Y:S02]  /*3880*/  ULEA UR32, UR46, UR14, 0x9 ;  /* 0x0000000e2e207291 */ /* 0x000fe4000f8e48ff */
[----:B------:R-:W-:Y:S01]  /*3890*/  UISETP.NE.AND UP1, UPT, UR18, 0x5, UPT ;  /* 0x000000051200788c */ /* 0x000fe2000bf25270 */
[----:B------:R-:W-:Y:S01]  /*38a0*/  PLOP3.LUT P0, PT, PT, PT, UP0, 0x80, 0x8 ;  /* 0x000000000008781c */ /* 0x000fe20003f0f008 */
[----:B------:R-:W-:Y:S02]  /*38b0*/  UIADD3 UR44, UPT, UPT, UR32, 0x2, URZ ;  /* 0x00000002202c7890 */ /* 0x000fe4000fffe0ff */
[----:B------:R-:W-:Y:S02]  /*38c0*/  USEL UR31, URZ, 0x1, UP1 ;  /* 0x00000001ff1f7887 */ /* 0x000fe40008800000 */
[----:B------:R-:W-:Y:S02]  /*38d0*/  USEL UR18, UR18, URZ, UP1 ;  /* 0x000000ff12127287 */ /* 0x000fe40008800000 */
[----:B------:R-:W-:Y:S02]  /*38e0*/  UIADD3 UR40, UPT, UPT, UR32, 0x4, URZ ;  /* 0x0000000420287890 */ /* 0x000fe4000fffe0ff */
[----:B------:R-:W-:Y:S01]  /*38f0*/  @UP0 ULEA UR30, UR18, UR7, 0x3 ;  /* 0x00000007121e0291 */ /* 0x000fe2000f8e18ff */
[----:B------:R-:W-:Y:S01]  /*3900*/  LOP3.LUT R2, R2, UR31, RZ, 0x3c, !PT ;  /* 0x0000001f02027c12 */ /* 0x000fe2000f8e3cff */
[----:B------:R-:W-:Y:S02]  /*3910*/  UIADD3 UR36, UPT, UPT, UR32, 0x6, URZ ;  /* 0x0000000620247890 */ /* 0x000fe4000fffe0ff */
[----:B------:R-:W-:Y:S01]  /*3920*/  UIADD3 UR8, UPT, UPT, UR8, 0x28, URZ ;  /* 0x0000002808087890 */ /* 0x000fe2000fffe0ff */
[----:B-1----:R-:W-:Y:S01]  /*3930*/  @P0 SHF.L.U32 R0, R2, 0x1f, RZ ;  /* 0x0000001f02000819 */ /* 0x002fe200000006ff */
[----:B------:R-:W-:Y:S02]  /*3940*/  UIADD3 UR17, UPT, UPT, UR17, 0x1, URZ ;  /* 0x0000000111117890 */ /* 0x000fe4000fffe0ff */
[----:B------:R-:W-:Y:S01]  /*3950*/  UIADD3 UR15, UPT, UPT, UR15, -0x1, URZ ;  /* 0xffffffff0f0f7890 */ /* 0x000fe2000fffe0ff */
[----:B------:R2:W3:Y:S01]  /*3960*/  @P0 SYNCS.PHASECHK.TRANS64.TRYWAIT P2, [UR30], R0 ;  /* 0x00000000ff0005a7 */ /* 0x0004e2000804111e */
[----:B------:R-:W-:Y:S02]  /*3970*/  ULEA UR30, UR46, UR13, 0x9 ;  /* 0x0000000d2e1e7291 */ /* 0x000fe4000f8e48ff */
[----:B------:R-:W-:Y:S02]  /*3980*/  UISETP.NE.AND UP0, UPT, UR17, UR16, UPT ;  /* 0x000000101100728c */ /* 0x000fe4000bf05270 */
[----:B------:R-:W-:Y:S02]  /*3990*/  UIADD3 UR42, UPT, UPT, UR30, 0x2, URZ ;  /* 0x000000021e2a7890 */ /* 0x000fe4000fffe0ff */
[----:B------:R-:W-:Y:S02]  /*39a0*/  UIADD3 UR38, UPT, UPT, UR30, 0x4, URZ ;  /* 0x000000041e267890 */ /* 0x000fe4000fffe0ff */
[----:B------:R-:W-:Y:S01]  /*39b0*/  UIADD3 UR34, UPT, UPT, UR30, 0x6, URZ ;  /* 0x000000061e227890 */ /* 0x000fe2000fffe0ff */
[----:B------:R-:W-:Y:S01]  /*39c0*/  UMOV UR33, 0x40004040 ;  /* 0x4000404000217882 */ /* 0x000fe20000000000 */
[----:B------:R-:W-:Y:S01]  /*39d0*/  UMOV UR31, 0x40004040 ;  /* 0x40004040001f7882 */ /* 0x000fe20000000000 */
[----:B------:R-:W-:Y:S01]  /*39e0*/  UMOV UR45, 0x40004040 ;  /* 0x40004040002d7882 */ /* 0x000fe20000000000 */
[----:B------:R2:W-:Y:S01]  /*39f0*/  UTCHMMA.2CTA gdesc[UR30], gdesc[UR32], tmem[UR10], tmem[UR28], idesc[UR29], UP3 ;  /* 0x00ff1c201e0075ea */ /* 0x0005e20009a0000a */
[----:B------:R-:W-:Y:S01]  /*3a00*/  UPLOP3.LUT UP3, UPT, UPT, UPT, UPT, 0x80, 0x8 ;  /* 0x000000000008789c */ /* 0x000fe20003f6f070 */
[----:B------:R-:W-:Y:S01]  /*3a10*/  UMOV UR43, 0x40004040 ;  /* 0x40004040002b7882 */ /* 0x000fe20000000000 */
[----:B------:R-:W-:Y:S01]  /*3a20*/  UMOV UR41, 0x40004040 ;  /* 0x4000404000297882 */ /* 0x000fe20000000000 */
[----:B------:R2:W-:Y:S01]  /*3a30*/  UTCHMMA.2CTA gdesc[UR42], gdesc[UR44], tmem[UR10], tmem[UR26], idesc[UR27], UPT ;  /* 0x00ff1a2c2a0075ea */ /* 0x0005e2000ba0000a */
[----:B------:R-:W-:Y:S01]  /*3a40*/  UMOV UR39, 0x40004040 ;  /* 0x4000404000277882 */ /* 0x000fe20000000000 */
[----:B------:R-:W-:Y:S01]  /*3a50*/  UMOV UR37, 0x40004040 ;  /* 0x4000404000257882 */ /* 0x000fe20000000000 */
[----:B------:R-:W-:Y:S01]  /*3a60*/  UMOV UR35, 0x40004040 ;  /* 0x4000404000237882 */ /* 0x000fe20000000000 */
[----:B------:R2:W-:Y:S01]  /*3a70*/  UTCHMMA.2CTA gdesc[UR38], gdesc[UR40], tmem[UR10], tmem[UR24], idesc[UR25], UPT ;  /* 0x00ff1828260075ea */ /* 0x0005e2000ba0000a */
[----:B------:R2:W-:Y:S01]  /*3a80*/  UTCHMMA.2CTA gdesc[UR34], gdesc[UR36], tmem[UR10], tmem[UR22], idesc[UR23], UPT ;  /* 0x00ff1624220075ea */ /* 0x0005e2000ba0000a */
[----:B------:R2:W-:Y:S01]  /*3a90*/  UTCBAR.2CTA.MULTICAST [UR8], URZ, UR12 ;  /* 0x000000ff080073e9 */ /* 0x0005e2000820080c */
[----:B------:R-:W-:Y:S01]  /*3aa0*/  UMOV UR46, UR18 ;  /* 0x00000012002e7c82 */ /* 0x000fe20008000000 */
[----:B------:R-:W-:Y:S05]  /*3ab0*/  BRA.U UP0, `(.L_x_74) ;  /* 0xfffffffd00507547 */ /* 0x000fea000b83ffff */
.L_x_71:
[----:B------:R-:W-:Y:S01]  /*3ac0*/  UIADD3 UR9, UPT, UPT, UR9, 0xc0, URZ ;  /* 0x000000c009097890 */ /* 0x000fe2000fffe0ff */
[----:B------:R-:W-:-:S08]  /*3ad0*/  UMOV UR17, UR16 ;  /* 0x0000001000117c82 */ /* 0x000fd00008000000 */
[----:B------:R4:W-:Y:S01]  /*3ae0*/  UTCBAR.2CTA.MULTICAST [UR9], URZ, UR11 ;  /* 0x000000ff090073e9 */ /* 0x0009e2000820080b */
[----:B------:R-:W-:Y:S02]  /*3af0*/  NOP ;  /* 0x0000000000007918 */ /* 0x000fe40000000000 */
.L_x_69:
[----:B------:R-:W-:Y:S01]  /*3b00*/  UIADD3 UR19, UPT, UPT, UR19, 0x1, URZ ;  /* 0x0000000113137890 */ /* 0x000fe2000fffe0ff */
[----:B------:R-:W-:-:S03]  /*3b10*/  ISETP.NE.AND P0, PT, R8, 0x2, PT ;  /* 0x000000020800780c */ /* 0x000fc60003f05270 */
[----:B------:R-:W-:Y:S01]  /*3b20*/  UISETP.NE.AND UP0, UPT, UR19, 0x4, UPT ;  /* 0x000000041300788c */ /* 0x000fe2000bf05270 */
[----:B-12---:R-:W-:Y:S02]  /*3b30*/  SEL R0, RZ, 0x1, P0 ;  /* 0x00000001ff007807 */ /* 0x006fe40000000000 */
[----:B------:R-:W-:Y:S01]  /*3b40*/  SEL R8, R8, RZ, P0 ;  /* 0x000000ff08087207 */ /* 0x000fe20000000000 */
[----:B------:R-:W-:Y:S01]  /*3b50*/  USEL UR8, URZ, 0x1, UP0 ;  /* 0x00000001ff087887 */ /* 0x000fe20008000000 */
[----:B------:R-:W-:Y:S01]  /*3b60*/  LOP3.LUT R3, R3, R0, RZ, 0x3c, !PT ;  /* 0x0000000003037212 */ /* 0x000fe200078e3cff */
[----:B------:R-:W-:-:S04]  /*3b70*/  USEL UR19, UR19, URZ, UP0 ;  /* 0x000000ff13137287 */ /* 0x000fc80008000000 */
[----:B------:R-:W-:Y:S01]  /*3b80*/  LOP3.LUT R9, R9, UR8, RZ, 0x3c, !PT ;  /* 0x0000000809097c12 */ /* 0x000fe2000f8e3cff */
[----:B------:R-:W-:Y:S07]  /*3b90*/  @P1 BRA `(.L_x_75) ;  /* 0xfffffff800881947 */ /* 0x000fee000383ffff */
[----:B------:R-:W1:Y:S01]  /*3ba0*/  S2UR UR6, SR_CgaCtaId ;  /* 0x00000000000679c3 */ /* 0x000e620000008800 */
[----:B------:R-:W-:Y:S01]  /*3bb0*/  ELECT P0, URZ, PT ;  /* 0x0000000000ff782f */ /* 0x000fe20003800000 */
[----:B------:R-:W-:Y:S01]  /*3bc0*/  HFMA2 R0, -RZ, RZ, 0, 5.9604644775390625e-08 ;  /* 0x00000001ff007431 */ /* 0x000fe200000001ff */
[----:B------:R-:W-:-:S05]  /*3bd0*/  UMOV UR8, 0x40 ;  /* 0x0000004000087882 */ /* 0x000fca0000000000 */
[----:B------:R-:W-:Y:S01]  /*3be0*/  UVIRTCOUNT.DEALLOC.SMPOOL 0x80 ;  /* 0x000000800000784c */ /* 0x000fe20000000000 */
[----:B------:R-:W-:Y:S02]  /*3bf0*/  UISETP.NE.AND UP0, UPT, UR5, URZ, UPT ;  /* 0x000000ff0500728c */ /* 0x000fe4000bf05270 */
[----:B-1----:R-:W-:-:S09]  /*3c00*/  ULEA UR6, UR6, UR8, 0x18 ;  /* 0x0000000806067291 */ /* 0x002fd2000f8ec0ff */
[----:B------:R1:W-:Y:S01]  /*3c10*/  @P0 STS.U8 [UR6+0x1c], R0 ;  /* 0x00001c00ff000988 */ /* 0x0003e20008000006 */
[----:B------:R-:W-:Y:S05]  /*3c20*/  BRA.U UP0, `(.L_x_76) ;  /* 0x0000000100a07547 */ /* 0x000fea000b800000 */
[----:B------:R-:W-:Y:S01]  /*3c30*/  UIADD3 UR5, UPT, UPT, UR7, 0xe0, URZ ;  /* 0x000000e007057890 */ /* 0x000fe2000fffe0ff */
[----:B------:R-:W-:-:S03]  /*3c40*/  SHF.L.U32 R3, R9, 0x1f, RZ ;  /* 0x0000001f09037819 */ /* 0x000fc600000006ff */
[----:B------:R-:W-:-:S09]  /*3c50*/  ULEA UR8, UR19, UR5, 0x3 ;  /* 0x0000000513087291 */ /* 0x000fd2000f8e18ff */
[----:B------:R-:W2:Y:S02]  /*3c60*/  SYNCS.PHASECHK.TRANS64.TRYWAIT P0, [UR8], R3 ;  /* 0x00000003ff0075a7 */ /* 0x000ea40008001108 */
[----:B--2---:R-:W-:Y:S05]  /*3c70*/  @!P0 BRA `(.L_x_77) ;  /* 0x0000005000b48947 */ /* 0x004fea0003800000 */
.L_x_175:
[----:B----4-:R-:W-:-:S04]  /*3c80*/  UIADD3 UR9, UPT, UPT, UR19, 0x1, URZ ;  /* 0x0000000113097890 */ /* 0x010fc8000fffe0ff */
        /* <DEDUP_REMOVED lines=8> */
.L_x_177:
        /* <DEDUP_REMOVED lines=9> */
.L_x_179:
[----:B------:R-:W-:-:S04]  /*3da0*/  UIADD3 UR9, UPT, UPT, UR9, 0x1, URZ ;  /* 0x0000000109097890 */ /* 0x000fc8000fffe0ff */
[----:B------:R-:W-:-:S04]  /*3db0*/  UISETP.NE.AND UP1, UPT, UR9, 0x4, UPT ;  /* 0x000000040900788c */ /* 0x000fc8000bf25270 */
[----:B------:R-:W-:Y:S02]  /*3dc0*/  USEL UR8, URZ, 0x1, UP1 ;  /* 0x00000001ff087887 */ /* 0x000fe40008800000 */
[----:B------:R-:W-:-:S04]  /*3dd0*/  USEL UR9, UR9, URZ, UP1 ;  /* 0x000000ff09097287 */ /* 0x000fc80008800000 */
[----:B------:R-:W-:Y:S01]  /*3de0*/  ULEA UR9, UR9, UR5, 0x3 ;  /* 0x0000000509097291 */ /* 0x000fe2000f8e18ff */
[----:B-1----:R-:W-:-:S04]  /*3df0*/  LOP3.LUT R3, R2, UR8, RZ, 0x3c, !PT ;  /* 0x0000000802037c12 */ /* 0x002fc8000f8e3cff */
[----:B------:R-:W-:Y:S01]  /*3e00*/  SHF.L.U32 R3, R3, 0x1f, RZ ;  /* 0x0000001f03037819 */ /* 0x000fe200000006ff */
[----:B------:R-:W-:-:S04]  /*3e10*/  IMAD.U32 R0, RZ, RZ, UR9 ;  /* 0x00000009ff007e24 */ /* 0x000fc8000f8e00ff */
[----:B------:R1:W2:Y:S03]  /*3e20*/  SYNCS.PHASECHK.TRANS64.TRYWAIT P0, [R0+URZ], R3 ;  /* 0x00000003000075a7 */ /* 0x0002a600080011ff */
[----:B--2---:R-:W-:Y:S05]  /*3e30*/  @!P0 NANOSLEEP.SYNCS 0x989680 ;  /* 0x009896800000895d */ /* 0x004fea0003900000 */
[----:B------:R-:W2:Y:S02]  /*3e40*/  @!P0 SYNCS.PHASECHK.TRANS64 P0, [R0+URZ], R3 ;  /* 0x00000003000085a7 */ /* 0x000ea400080010ff */
[----:B--2---:R-:W-:Y:S05]  /*3e50*/  @P0 BRA `(.L_x_80) ;  /* 0x0000000000200947 */ /* 0x004fea0003800000 */
.L_x_81:
[----:B--2---:R2:W4:Y:S02]  /*3e60*/  SYNCS.PHASECHK.TRANS64.TRYWAIT P0, [R0+URZ], R3 ;  /* 0x00000003000075a7 */ /* 0x00452400080011ff */
[----:B----4-:R-:W-:Y:S05]  /*3e70*/  @!P0 NANOSLEEP.SYNCS 0x989680 ;  /* 0x009896800000895d */ /* 0x010fea0003900000 */
[----:B------:R-:W4:Y:S02]  /*3e80*/  @!P0 SYNCS.PHASECHK.TRANS64 P0, [R0+URZ], R3 ;  /* 0x00000003000085a7 */ /* 0x000f2400080010ff */
[----:B----4-:R-:W-:Y:S05]  /*3e90*/  @!P0 BRA `(.L_x_81) ;  /* 0xfffffffc00f08947 */ /* 0x010fea000383ffff */
[----:B------:R-:W-:Y:S05]  /*3ea0*/  BRA `(.L_x_80) ;  /* 0x00000000000c7947 */ /* 0x000fea0003800000 */
.L_x_76:
[----:B------:R-:W-:-:S04]  /*3eb0*/  UIADD3 UR5, UPT, UPT, UR7, 0x120, URZ ;  /* 0x0000012007057890 */ /* 0x000fc8000fffe0ff */
[----:B------:R-:W-:-:S09]  /*3ec0*/  UPRMT UR5, UR4, 0x654, UR5 ;  /* 0x0000065404057896 */ /* 0x000fd20008000005 */
[----:B------:R-:W-:Y:S03]  /*3ed0*/  SYNCS.ARRIVE.TRANS64.RED.A1T0 RZ, [UR5], RZ ;  /* 0x000000ffffff79a7 */ /* 0x000fe60008100405 */
.L_x_80:
[----:B-12---:R-:W-:Y:S01]  /*3ee0*/  SHF.L.U32 R3, RZ, 0x1f, RZ ;  /* 0x0000001fff037819 */ /* 0x006fe200000006ff */
[----:B------:R-:W-:Y:S01]  /*3ef0*/  UIADD3 UR5, UPT, UPT, UR7, 0x120, URZ ;  /* 0x0000012007057890 */ /* 0x000fe2000fffe0ff */
[----:B------:R-:W-:Y:S02]  /*3f00*/  PLOP3.LUT P0, PT, PT, PT, UP0, 0x80, 0x8 ;  /* 0x000000000008781c */ /* 0x000fe40003f0f008 */
[----:B------:R-:W1:Y:S02]  /*3f10*/  SYNCS.PHASECHK.TRANS64.TRYWAIT P1, [UR7+0x120], R3 ;  /* 0x00012003ff0075a7 */ /* 0x000e640008021107 */
[----:B-1----:R-:W-:Y:S09]  /*3f20*/  @!P1 BRA `(.L_x_82) ;  /* 0x0000005000509947 */ /* 0x002ff20003800000 */
.L_x_181:
[----:B------:R-:W-:Y:S01]  /*3f30*/  @!UP0 UPRMT UR5, UR4, 0x654, UR5 ;  /* 0x0000065404058896 */ /* 0x000fe20008000005 */
[----:B------:R-:W-:Y:S02]  /*3f40*/  UMOV UR8, 0xffff ;  /* 0x0000ffff00087882 */ /* 0x000fe40000000000 */
[----:B------:R-:W-:-:S06]  /*3f50*/  UMOV UR4, 0x1 ;  /* 0x0000000100047882 */ /* 0x000fcc0000000000 */
[----:B------:R-:W-:Y:S01]  /*3f60*/  @!P0 SYNCS.ARRIVE.TRANS64.RED.A1T0 RZ, [UR5], RZ ;  /* 0x000000ffffff89a7 */ /* 0x000fe20008100405 */
[----:B------:R-:W-:Y:S01]  /*3f70*/  NOP ;  /* 0x0000000000007918 */ /* 0x000fe20000000000 */
[----:B-1----:R-:W1:Y:S01]  /*3f80*/  LDS R0, [UR6+0x14] ;  /* 0x00001406ff007984 */ /* 0x002e620008000800 */
[----:B------:R-:W-:-:S04]  /*3f90*/  ULOP3.LUT UR5, UR21, 0xffff, URZ, 0xc0, !UPT ;  /* 0x0000ffff15057892 */ /* 0x000fc8000f8ec0ff */
[----:B------:R-:W-:-:S04]  /*3fa0*/  USHF.R.U32.HI UR5, URZ, 0x5, UR5 ;  /* 0x00000005ff057899 */ /* 0x000fc80008011605 */
[----:B------:R-:W-:Y:S02]  /*3fb0*/  USHF.L.U32 UR8, UR8, UR5, URZ ;  /* 0x0000000508087299 */ /* 0x000fe400080006ff */
[----:B------:R-:W-:-:S04]  /*3fc0*/  USHF.L.U32 UR4, UR4, UR5, URZ ;  /* 0x0000000504047299 */ /* 0x000fc800080006ff */
[----:B-1----:R-:W-:-:S04]  /*3fd0*/  LOP3.LUT R0, R0, UR8, RZ, 0xc0, !PT ;  /* 0x0000000800007c12 */ /* 0x002fc8000f8ec0ff */
[----:B------:R-:W-:-:S13]  /*3fe0*/  ISETP.NE.AND P0, PT, R0, UR8, PT ;  /* 0x0000000800007c0c */ /* 0x000fda000bf05270 */
[----:B------:R-:W-:Y:S05]  /*3ff0*/  @P0 BRA `(.L_x_83) ;  /* 0x0000000000580947 */ /* 0x000fea0003800000 */
[----:B------:R-:W1:Y:S02]  /*4000*/  LDS R0, [UR6+0x18] ;  /* 0x00001806ff007984 */ /* 0x000e640008000800 */
[----:B-1----:R-:W-:-:S04]  /*4010*/  LOP3.LUT R0, R0, UR4, RZ, 0xc0, !PT ;  /* 0x0000000400007c12 */ /* 0x002fc8000f8ec0ff */
[----:B------:R-:W-:-:S13]  /*4020*/  ISETP.NE.AND P0, PT, R0, UR4, PT ;  /* 0x0000000400007c0c */ /* 0x000fda000bf05270 */
[----:B------:R-:W-:Y:S05]  /*4030*/  @P0 BRA `(.L_x_84) ;  /* 0x00000000003c0947 */ /* 0x000fea0003800000 */
[----:B------:R-:W1:Y:S01]  /*4040*/  S2R R2, SR_LANEID ;  /* 0x0000000000027919 */ /* 0x000e620000000000 */
[----:B------:R-:W-:Y:S01]  /*4050*/  ULOP3.LUT UR8, URZ, UR8, URZ, 0x33, !UPT ;  /* 0x00000008ff087292 */ /* 0x000fe2000f8e33ff */
[----:B------:R-:W-:Y:S01]  /*4060*/  LOP3.LUT R4, RZ, UR4, RZ, 0x33, !PT ;  /* 0x00000004ff047c12 */ /* 0x000fe2000f8e33ff */
[----:B------:R-:W-:Y:S02]  /*4070*/  VOTEU.ANY UR7, UPT, PT ;  /* 0x0000000000077886 */ /* 0x000fe400038e0100 */
[----:B------:R-:W-:Y:S01]  /*4080*/  UFLO.U32 UR7, UR7 ;  /* 0x00000007000772bd */ /* 0x000fe200080e0000 */
[----:B------:R-:W2:Y:S01]  /*4090*/  REDUX UR4, R4 ;  /* 0x00000000040473c4 */ /* 0x000ea20000000000 */
[----:B------:R-:W-:-:S06]  /*40a0*/  IMAD.U32 R0, RZ, RZ, UR8 ;  /* 0x00000008ff007e24 */ /* 0x000fcc000f8e00ff */
[----:B------:R1:W-:Y:S01]  /*40b0*/  UTCATOMSWS.AND URZ, UR8 ;  /* 0x0000000800ff79e3 */ /* 0x0003e20008000000 */
[----:B------:R-:W3:Y:S01]  /*40c0*/  REDUX UR5, R0 ;  /* 0x00000000000573c4 */ /* 0x000ee20000000000 */
[----:B-1----:R-:W-:Y:S01]  /*40d0*/  ISETP.EQ.U32.AND P0, PT, R2, UR7, PT ;  /* 0x0000000702007c0c */ /* 0x002fe2000bf02070 */
[----:B--2---:R-:W-:Y:S01]  /*40e0*/  IMAD.U32 R2, RZ, RZ, UR4 ;  /* 0x00000004ff027e24 */ /* 0x004fe2000f8e00ff */
[----:B---3--:R-:W-:-:S11]  /*40f0*/  MOV R3, UR5 ;  /* 0x0000000500037c02 */ /* 0x008fd60008000f00 */
[----:B------:R1:W-:Y:S04]  /*4100*/  @P0 ATOMS.AND RZ, [UR6+0x14], R3 ;  /* 0x00001403ffff098c */ /* 0x0003e8000a800006 */
[----:B------:R1:W-:Y:S01]  /*4110*/  @P0 ATOMS.AND RZ, [UR6+0x18], R2 ;  /* 0x00001802ffff098c */ /* 0x0003e2000a800006 */
[----:B------:R-:W-:Y:S05]  /*4120*/  BRA `(.L_x_85) ;  /* 0x0000000000147947 */ /* 0x000fea0003800000 */
.L_x_84:
[----:B------:R-:W-:Y:S02]  /*4130*/  MOV R2, 0x4150 ;  /* 0x0000415000027802 */ /* 0x000fe40000000f00 */
[----:B---345:R-:W-:Y:S05]  /*4140*/  CALL.REL.NOINC `($__internal_0_$__cuda_sm10x_tcgen05_guardrail_trap_col_being_dealloced_not_returned_by_alloc) ;  /* 0x0000005400307944 */ /* 0x038fea0003c00000 */
[----:B------:R-:W-:Y:S05]  /*4150*/  BRA `(.L_x_85) ;  /* 0x0000000000087947 */ /* 0x000fea0003800000 */
.L_x_83:
[----:B------:R-:W-:Y:S02]  /*4160*/  MOV R2, 0x4180 ;  /* 0x0000418000027802 */ /* 0x000fe40000000f00 */
[----:B---345:R-:W-:Y:S05]  /*4170*/  CALL.REL.NOINC `($__internal_2_$__cuda_sm10x_tcgen05_guardrail_trap_unallocated_columns_being_dealloced) ;  /* 0x00000054003c7944 */ /* 0x038fea0003c00000 */
.L_x_85:
[----:B------:R-:W-:Y:S01]  /*4180*/  NOP ;  /* 0x0000000000007918 */ /* 0x000fe20000000000 */
[----:B----4-:R-:W-:Y:S05]  /*4190*/  EXIT ;  /* 0x000000000000794d */ /* 0x010fea0003800000 */
.L_x_56:
[----:B------:R-:W-:-:S09]  /*41a0*/  UISETP.NE.OR UP5, UPT, UR10, 0x3, !UP5 ;  /* 0x000000030a00788c */ /* 0x000fd2000efa5670 */
[----:B------:R-:W-:Y:S05]  /*41b0*/  BRA.U UP5, `(.L_x_86) ;  /* 0x0000001105787547 */ /* 0x000fea000b800000 */
[----:B------:R-:W1:Y:S01]  /*41c0*/  LDC R0, c[0x0][0xb30] ;  /* 0x0002cc00ff007b82 */ /* 0x000e620000000800 */
[----:B------:R-:W2:Y:S01]  /*41d0*/  LDCU.64 UR8, c[0x0][0x888] ;  /* 0x00011100ff0877ac */ /* 0x000ea20008000a00 */
[----:B------:R-:W-:Y:S02]  /*41e0*/  HFMA2 R25, -RZ, RZ, 0, 0 ;  /* 0x00000000ff197431 */ /* 0x000fe400000001ff */
[----:B-----5:R-:W-:Y:S01]  /*41f0*/  IMAD.MOV.U32 R32, RZ, RZ, 0x1 ;  /* 0x00000001ff207424 */ /* 0x020fe200078e00ff */
[----:B------:R-:W-:Y:S01]  /*4200*/  MOV R23, 0x1000 ;  /* 0x0000100000177802 */ /* 0x000fe20000000f00 */
[----:B------:R-:W3:Y:S01]  /*4210*/  LDCU.64 UR4, c[0x0][0x890] ;  /* 0x00011200ff0477ac */ /* 0x000ee20008000a00 */
[----:B------:R-:W-:Y:S01]  /*4220*/  IMAD.MOV.U32 R27, RZ, RZ, RZ ;  /* 0x000000ffff1b7224 */ /* 0x000fe200078e00ff */
[----:B------:R-:W4:Y:S01]  /*4230*/  LDC R19, c[0x0][0x370] ;  /* 0x0000dc00ff137b82 */ /* 0x000f220000000800 */
[----:B------:R-:W-:Y:S01]  /*4240*/  UMOV UR7, 0x400 ;  /* 0x0000040000077882 */ /* 0x000fe20000000000 */
[----:B------:R-:W-:-:S02]  /*4250*/  UPLOP3.LUT UP1, UPT, UPT, UPT, UPT, 0x40, 0x4 ;  /* 0x000000000004789c */ /* 0x000fc40003f2e870 */
[----:B------:R-:W-:-:S04]  /*4260*/  ULEA UR7, UR37, UR7, 0x18 ;  /* 0x0000000725077291 */ /* 0x000fc8000f8ec0ff */
[----:B------:R-:W4:Y:S01]  /*4270*/  LDC R2, c[0x0][0xb0c] ;  /* 0x0002c300ff027b82 */ /* 0x000f220000000800 */
[----:B------:R-:W-:Y:S02]  /*4280*/  UIADD3 UR13, UPT, UPT, UR7, 0x68, URZ ;  /* 0x00000068070d7890 */ /* 0x000fe4000fffe0ff */
[----:B--2---:R-:W-:Y:S02]  /*4290*/  UISETP.NE.U32.AND UP3, UPT, UR8, URZ, UPT ;  /* 0x000000ff0800728c */ /* 0x004fe4000bf65070 */
[----:B------:R-:W-:Y:S02]  /*42a0*/  UIADD3 UR41, UPT, UPT, UR7, 0x50, URZ ;  /* 0x0000005007297890 */ /* 0x000fe4000fffe0ff */
[----:B---3--:R-:W-:Y:S01]  /*42b0*/  UISETP.NE.U32.AND UP4, UPT, UR4, URZ, UPT ;  /* 0x000000ff0400728c */ /* 0x008fe2000bf85070 */
[----:B------:R-:W2:Y:S01]  /*42c0*/  LDC R18, c[0x0][0xb20] ;  /* 0x0002c800ff127b82 */ /* 0x000ea20000000800 */
[----:B-1----:R-:W-:Y:S01]  /*42d0*/  ISETP.NE.AND P1, PT, R0, 0x1, PT ;  /* 0x000000010000780c */ /* 0x002fe20003f25270 */
[----:B------:R-:W-:-:S02]  /*42e0*/  UISETP.NE.AND.EX UP3, UPT, UR9, URZ, UPT, UP3 ;  /* 0x000000ff0900728c */ /* 0x000fc4000bf65330 */
[----:B------:R-:W-:Y:S02]  /*42f0*/  UIADD3 UR33, UPT, UPT, UR7, 0x58, URZ ;  /* 0x0000005807217890 */ /* 0x000fe4000fffe0ff */
[----:B------:R-:W-:Y:S02]  /*4300*/  UIADD3 UR25, UPT, UPT, UR7, 0x60, URZ ;  /* 0x0000006007197890 */ /* 0x000fe4000fffe0ff */
[----:B------:R-:W1:Y:S01]  /*4310*/  LDC.64 R36, c[0x0][0x348] ;  /* 0x0000d200ff247b82 */ /* 0x000e620000000a00 */
[----:B------:R-:W-:Y:S02]  /*4320*/  UPRMT UR13, UR37, 0x654, UR13 ;  /* 0x00000654250d7896 */ /* 0x000fe4000800000d */
[----:B------:R-:W-:-:S05]  /*4330*/  UISETP.NE.AND.EX UP4, UPT, UR5, URZ, UPT, UP4 ;  /* 0x000000ff0500728c */ /* 0x000fca000bf85340 */
[----:B------:R-:W3:Y:S08]  /*4340*/  LDC.64 R16, c[0x0][0xb10] ;  /* 0x0002c400ff107b82 */ /* 0x000ef00000000a00 */
[----:B------:R-:W1:Y:S08]  /*4350*/  LDC.64 R6, c[0x0][0xb18] ;  /* 0x0002c600ff067b82 */ /* 0x000e700000000a00 */
[----:B------:R-:W1:Y:S08]  /*4360*/  LDC.64 R4, c[0x0][0xb28] ;  /* 0x0002ca00ff047b82 */ /* 0x000e700000000a00 */
[----:B--2-4-:R-:W1:Y:S02]  /*4370*/  LDC R22, c[0x0][0x374] ;  /* 0x0000dd00ff167b82 */ /* 0x014e640000000800 */
.L_x_97:
[----:B------:R-:W-:Y:S02]  /*4380*/  LEA R0, R27, UR7, 0x3 ;  /* 0x000000071b007c11 */ /* 0x000fe4000f8e18ff */
[----:B------:R-:W-:Y:S02]  /*4390*/  SHF.L.U32 R3, R25, 0x1f, RZ ;  /* 0x0000001f19037819 */ /* 0x000fe400000006ff */
[----:B------:R-:W-:Y:S02]  /*43a0*/  LEA R28, R27, UR7, 0x4 ;  /* 0x000000071b1c7c11 */ /* 0x000fe4000f8e20ff */
[----:B--2---:R-:W2:Y:S02]  /*43b0*/  SYNCS.PHASECHK.TRANS64.TRYWAIT P0, [R0+URZ+0xa0], R3 ;  /* 0x0000a003000075a7 */ /* 0x004ea400080011ff */
[----:B--2---:R-:W-:Y:S05]  /*43c0*/  @!P0 BRA `(.L_x_87) ;  /* 0x0000004c00408947 */ /* 0x004fea0003800000 */
.L_x_182:
[----:B------:R-:W-:Y:S01]  /*43d0*/  ISETP.GE.AND P0, PT, R26, 0x1, PT ;  /* 0x000000011a00780c */ /* 0x000fe20003f06270 */
[----:B------:R-:W4:Y:S01]  /*43e0*/  LDS.128 R28, [R28+0x130] ;  /* 0x000130001c1c7984 */ /* 0x000f220000000c00 */
[----:B--2---:R-:W-:Y:S01]  /*43f0*/  VIADD R0, R0, 0xb0 ;  /* 0x000000b000007836 */ /* 0x004fe20000000000 */
[----:B------:R-:W-:Y:S01]  /*4400*/  @!PT LDS RZ, [RZ] ;  /* 0x00000000fffff984 */ /* 0x000fe20000000800 */
[----:B------:R-:W-:Y:S01]  /*4410*/  @!PT LDS RZ, [RZ] ;  /* 0x00000000fffff984 */ /* 0x000fe20000000800 */
[----:B------:R-:W-:Y:S01]  /*4420*/  @!PT LDS RZ, [RZ] ;  /* 0x00000000fffff984 */ /* 0x000fe20000000800 */
[----:B------:R-:W-:Y:S01]  /*4430*/  @!PT LDS RZ, [RZ] ;  /* 0x00000000fffff984 */ /* 0x000fe20000000800 */
[----:B------:R2:W-:Y:S06]  /*4440*/  MEMBAR.ALL.CTA ;  /* 0x0000000000007992 */ /* 0x0005ec0000008000 */
[----:B--2---:R-:W2:Y:S01]  /*4450*/  FENCE.VIEW.ASYNC.S ;  /* 0x00000000000073c6 */ /* 0x004ea20000000000 */
[----:B------:R-:W-:Y:S04]  /*4460*/  PRMT R0, RZ, 0x654, R0 ;  /* 0x00000654ff007816 */ /* 0x000fe80000000000 */
[----:B--2---:R2:W-:Y:S01]  /*4470*/  SYNCS.ARRIVE.TRANS64.RED.A1T0 RZ, [R0+URZ], RZ ;  /* 0x000000ff00ff79a7 */ /* 0x0045e200081004ff */
[----:B----4-:R-:W-:Y:S11]  /*4480*/  LOP3.LUT P3, RZ, R30, 0x1, RZ, 0xc0, !PT ;  /* 0x000000011eff7812 */ /* 0x010ff6000786c0ff */
[----:B------:R-:W-:Y:S02]  /*4490*/  @!UPT UIADD3 URZ, UPT, UPT, URZ, URZ, URZ ;  /* 0x000000fffffff290 */ /* 0x000fe4000fffe0ff */
[----:B------:R-:W-:Y:S02]  /*44a0*/  @P3 MOV R13, R28 ;  /* 0x0000001c000d3202 */ /* 0x000fe40000000f00 */
[----:B------:R-:W-:Y:S01]  /*44b0*/  @P3 LOP3.LUT R8, R29, 0xffff, RZ, 0xc0, !PT ;  /* 0x0000ffff1d083812 */ /* 0x000fe200078ec0ff */
[----:B--2---:R-:W-:Y:S06]  /*44c0*/  @!P0 BRA `(.L_x_88) ;  /* 0x0000000000a48947 */ /* 0x004fec0003800000 */
[----:B-1----:R-:W-:Y:S01]  /*44d0*/  IMAD.HI.U32 R33, R22, R7, RZ ;  /* 0x0000000716217227 */ /* 0x002fe200078e00ff */
[----:B------:R-:W-:Y:S02]  /*44e0*/  ISETP.NE.AND P0, PT, R6, 0x1, PT ;  /* 0x000000010600780c */ /* 0x000fe40003f05270 */
[----:B------:R-:W-:Y:S01]  /*44f0*/  ISETP.NE.AND P2, PT, R26, 0x1, PT ;  /* 0x000000011a00780c */ /* 0x000fe20003f45270 */
[----:B---3--:R-:W-:Y:S01]  /*4500*/  IMAD.HI.U32 R34, R19, R16, RZ ;  /* 0x0000001013227227 */ /* 0x008fe200078e00ff */
[----:B------:R-:W-:Y:S02]  /*4510*/  SHF.R.U32.HI R33, RZ, R18, R33 ;  /* 0x00000012ff217219 */ /* 0x000fe40000011621 */
[----:B------:R-:W-:Y:S01]  /*4520*/  ISETP.NE.AND P4, PT, R2, 0x1, PT ;  /* 0x000000010200780c */ /* 0x000fe20003f85270 */
[----:B------:R-:W-:Y:S01]  /*4530*/  IMAD.HI.U32 R38, R13, R16, RZ ;  /* 0x000000100d267227 */ /* 0x000fe200078e00ff */
[----:B------:R-:W-:Y:S02]  /*4540*/  SHF.R.U32.HI R34, RZ, R17, R34 ;  /* 0x00000011ff227219 */ /* 0x000fe40000011622 */
[----:B------:R-:W-:Y:S01]  /*4550*/  SEL R3, R22, R33, !P0 ;  /* 0x0000002116037207 */ /* 0x000fe20004000000 */
[C---:B------:R-:W-:Y:S01]  /*4560*/  IMAD.HI.U32 R33, R8.reuse, R7, RZ ;  /* 0x0000000708217227 */ /* 0x040fe200078e00ff */
[----:B------:R-:W-:Y:S02]  /*4570*/  SEL R11, R19, R34, !P4 ;  /* 0x00000022130b7207 */ /* 0x000fe40006000000 */
[----:B------:R-:W-:Y:S01]  /*4580*/  SHF.R.U32.HI R38, RZ, R17, R38 ;  /* 0x00000011ff267219 */ /* 0x000fe20000011626 */
[----:B------:R-:W-:Y:S01]  /*4590*/  IMAD.HI.U32 R40, R3, R4, RZ ;  /* 0x0000000403287227 */ /* 0x000fe200078e00ff */
[----:B------:R-:W-:Y:S03]  /*45a0*/  SHF.R.U32.HI R33, RZ, R18, R33 ;  /* 0x00000012ff217219 */ /* 0x000fe60000011621 */
[----:B------:R-:W-:Y:S01]  /*45b0*/  IMAD.HI.U32 R34, R11, R4, RZ ;  /* 0x000000040b227227 */ /* 0x000fe200078e00ff */
[----:B------:R-:W-:Y:S02]  /*45c0*/  @P2 SHF.R.U32.HI R3, RZ, R5, R40 ;  /* 0x00000005ff032219 */ /* 0x000fe40000011628 */
[----:B------:R-:W-:Y:S02]  /*45d0*/  SEL R9, R8, R33, !P0 ;  /* 0x0000002108097207 */ /* 0x000fe40004000000 */
[----:B------:R-:W-:Y:S01]  /*45e0*/  @P2 SHF.R.U32.HI R11, RZ, R5, R34 ;  /* 0x00000005ff0b2219 */ /* 0x000fe20000011622 */
[C---:B------:R-:W-:Y:S01]  /*45f0*/  IMAD R10, R26.reuse, R3, RZ ;  /* 0x000000031a0a7224 */ /* 0x040fe200078e02ff */
[----:B------:R-:W-:Y:S01]  /*4600*/  SEL R3, R13, R38, !P4 ;  /* 0x000000260d037207 */ /* 0x000fe20006000000 */
[C---:B------:R-:W-:Y:S03]  /*4610*/  IMAD.HI.U32 R14, R9.reuse, R4, RZ ;  /* 0x00000004090e7227 */ /* 0x040fe600078e00ff */
[----:B------:R-:W-:Y:S01]  /*4620*/  ISETP.GE.AND P0, PT, R9, R10, PT ;  /* 0x0000000a0900720c */ /* 0x000fe20003f06270 */
[C---:B------:R-:W-:Y:S01]  /*4630*/  IMAD R12, R26.reuse, R11, RZ ;  /* 0x0000000b1a0c7224 */ /* 0x040fe200078e02ff */
[-C--:B------:R-:W-:Y:S04]  /*4640*/  SHF.R.U32.HI R14, RZ, R5.reuse, R14 ;  /* 0x00000005ff0e7219 */ /* 0x080fe8000001160e */
[----:B------:R-:W-:Y:S02]  /*4650*/  ISETP.GE.OR P0, PT, R3, R12, P0 ;  /* 0x0000000c0300720c */ /* 0x000fe40000706670 */
[----:B------:R-:W-:Y:S05]  /*4660*/  SEL R15, R9, R14, !P2 ;  /* 0x0000000e090f7207 */ /* 0x000fea0005000000 */
[----:B------:R-:W-:Y:S04]  /*4670*/  IMAD.MOV R14, RZ, RZ, -R15 ;  /* 0x000000ffff0e7224 */ /* 0x000fe800078e0a0f */
[----:B------:R-:W-:Y:S02]  /*4680*/  IMAD R14, R26, R14, R9 ;  /* 0x0000000e1a0e7224 */ /* 0x000fe400078e0209 */
[C---:B------:R-:W-:Y:S05]  /*4690*/  @!P0 IMAD.HI.U32 R10, R3.reuse, R4, RZ ;  /* 0x00000004030a8227 */ /* 0x040fea00078e00ff */
[----:B------:R-:W-:Y:S04]  /*46a0*/  @!P0 SHF.R.U32.HI R10, RZ, R5, R10 ;  /* 0x00000005ff0a8219 */ /* 0x000fe8000001160a */
[----:B------:R-:W-:Y:S01]  /*46b0*/  @!P0 SEL R0, R3, R10, !P2 ;  /* 0x0000000a03008207 */ /* 0x000fe20005000000 */
[----:B------:R-:W-:Y:S03]  /*46c0*/  IMAD.MOV R10, RZ, RZ, -R3 ;  /* 0x000000ffff0a7224 */ /* 0x000fe600078e0a03 */
[----:B------:R-:W-:Y:S01]  /*46d0*/  @!P0 IADD3 R15, PT, PT, R15, -R0, RZ ;  /* 0x800000000f0f8210 */ /* 0x000fe20007ffe0ff */
[----:B------:R-:W-:Y:S01]  /*46e0*/  @!P0 IMAD R0, R11, R14, R0 ;  /* 0x0000000e0b008224 */ /* 0x000fe200078e0200 */
[----:B------:R-:W-:Y:S01]  /*46f0*/  IADD3 R11, PT, PT, -R9, RZ, RZ ;  /* 0x000000ff090b7210 */ /* 0x000fe20007ffe1ff */
[----:B------:R-:W-:Y:S02]  /*4700*/  IMAD R13, R2, R10, R13 ;  /* 0x0000000a020d7224 */ /* 0x000fe400078e020d */
[----:B------:R-:W-:Y:S02]  /*4710*/  @!P0 IMAD R9, R15, R26, R3 ;  /* 0x0000001a0f098224 */ /* 0x000fe400078e0203 */
[----:B------:R-:W-:Y:S02]  /*4720*/  @!P0 IMAD.MOV.U32 R3, RZ, RZ, R0 ;  /* 0x000000ffff038224 */ /* 0x000fe400078e0000 */
[----:B------:R-:W-:Y:S02]  /*4730*/  IMAD R8, R6, R11, R8 ;  /* 0x0000000b06087224 */ /* 0x000fe400078e0208 */
[----:B------:R-:W-:Y:S02]  /*4740*/  IMAD R13, R3, R2, R13 ;  /* 0x00000002030d7224 */ /* 0x000fe400078e020d */
[----:B------:R-:W-:Y:S02]  /*4750*/  IMAD R8, R9, R6, R8 ;  /* 0x0000000609087224 */ /* 0x000fe400078e0208 */
.L_x_88:
[----:B------:R-:W-:Y:S05]  /*4760*/  BRA.U UP1, `(.L_x_89) ;  /* 0x0000000101107547 */ /* 0x000fea000b800000 */
[----:B------:R-:W-:Y:S04]  /*4770*/  MOV R0, UR6 ;  /* 0x0000000600007c02 */ /* 0x000fe80008000f00 */
[----:B------:R-:W-:Y:S04]  /*4780*/  SHF.L.U32 R3, R0, 0x1f, RZ ;  /* 0x0000001f00037819 */ /* 0x000fe800000006ff */
[----:B------:R-:W2:Y:S02]  /*4790*/  SYNCS.PHASECHK.TRANS64.TRYWAIT P0, [UR7+0x98], R3 ;  /* 0x00009803ff0075a7 */ /* 0x000ea40008001107 */
[----:B--2---:R-:W-:Y:S05]  /*47a0*/  @!P0 BRA `(.L_x_90) ;  /* 0x00000048005c8947 */ /* 0x004fea0003800000 */
.L_x_89:
[----:B------:R-:W-:Y:S02]  /*47b0*/  R2UR UR42, R20 ;  /* 0x00000000142a72ca */ /* 0x000fe400000e0000 */
[----:B------:R-:W-:Y:S02]  /*47c0*/  R2UR UR43, R21 ;  /* 0x00000000152b72ca */ /* 0x000fe400000e0000 */
[----:B------:R-:W-:Y:S02]  /*47d0*/  ISETP.NE.U32.AND P2, PT, RZ, UR4, PT ;  /* 0x00000004ff007c0c */ /* 0x000fe4000bf45070 */
[----:B------:R-:W-:Y:S02]  /*47e0*/  SHF.L.U32 R12, R32, 0x1f, RZ ;  /* 0x0000001f200c7819 */ /* 0x000fe400000006ff */
[----:B------:R-:W-:Y:S05]  /*47f0*/  ISETP.NE.AND.EX P2, PT, RZ, UR5, PT, P2 ;  /* 0x00000005ff007c0c */ /* 0x000fea000bf45320 */
[----:B------:R-:W-:Y:S02]  /*4800*/  USHF.L.U32 UR42, UR42, 0x7, URZ ;  /* 0x000000072a2a7899 */ /* 0x000fe400080006ff */
[----:B------:R-:W-:Y:S01]  /*4810*/  USHF.L.U32 UR43, UR43, 0x6, URZ ;  /* 0x000000062b2b7899 */ /* 0x000fe200080006ff */
[----:B------:R-:W-:Y:S11]  /*4820*/  BRA.U !UP4, `(.L_x_91) ;  /* 0x000000010c347547 */ /* 0x000ff6000b800000 */
[----:B------:R-:W-:Y:S01]  /*4830*/  UPLOP3.LUT UP0, UPT, UPT, UPT, UP3, 0x80, 0x8 ;  /* 0x000000000008789c */ /* 0x000fe20003f0f030 */
[----:B--2---:R-:W-:Y:S02]  /*4840*/  HFMA2 R0, -RZ, RZ, 0, 5.9604644775390625e-08 ;  /* 0x00000001ff007431 */ /* 0x004fe400000001ff */
[----:B------:R-:W-:Y:S03]  /*4850*/  IMAD.MOV.U32 R59, RZ, RZ, 0x1 ;  /* 0x00000001ff3b7424 */ /* 0x000fe600078e00ff */
[----:B------:R-:W-:Y:S05]  /*4860*/  PLOP3.LUT P0, PT, PT, PT, UP0, 0x80, 0x8 ;  /* 0x000000000008781c */ /* 0x000fea0003f0f008 */
[----:B------:R-:W2:Y:S01]  /*4870*/  @UP0 LDCU.64 UR10, c[0x0][0x888] ;  /* 0x00011100ff0a07ac */ /* 0x000ea20008000a00 */
[----:B------:R-:W-:Y:S07]  /*4880*/  @UP0 UIMAD UR8, UR36, UR4, URZ ;  /* 0x00000004240802a4 */ /* 0x000fee000f8e02ff */
[----:B------:R-:W-:Y:S01]  /*4890*/  @!P0 PRMT R59, R0, 0x7610, R59 ;  /* 0x00007610003b8816 */ /* 0x000fe2000000003b */
[----:B--2---:R-:W-:Y:S03]  /*48a0*/  @UP0 UIMAD.WIDE UR10, UR8, 0x4, UR10 ;  /* 0x00000004080a08a5 */ /* 0x004fe6000f8e020a */
[----:B------:R-:W2:Y:S03]  /*48b0*/  @!UP0 LDCU UR8, c[0x0][0x880] ;  /* 0x00011000ff0887ac */ /* 0x000ea60008000800 */
[----:B------:R-:W-:Y:S01]  /*48c0*/  IMAD.U32 R10, RZ, RZ, UR10 ;  /* 0x0000000aff0a7e24 */ /* 0x000fe2000f8e00ff */
[----:B------:R-:W-:Y:S05]  /*48d0*/  MOV R11, UR11 ;  /* 0x0000000b000b7c02 */ /* 0x000fea0008000f00 */
[----:B------:R4:W5:Y:S02]  /*48e0*/  @P0 LDG.E R35, desc[UR46][R10.64] ;  /* 0x0000002e0a230981 */ /* 0x000964000c1e1900 */
[----:B--2-4-:R-:W-:Y:S07]  /*48f0*/  @!P0 IMAD.U32 R35, RZ, RZ, UR8 ;  /* 0x00000008ff238e24 */ /* 0x014fee000f8e00ff */
.L_x_91:
[----:B-----5:R-:W-:Y:S01]  /*4900*/  @!P2 FSETP.EQ.AND P0, PT, R35, RZ, PT ;  /* 0x000000ff2300a20b */ /* 0x020fe20003f02000 */
[----:B------:R-:W-:Y:S01]  /*4910*/  @!UPT UIADD3 URZ, UPT, UPT, URZ, URZ, URZ ;  /* 0x000000fffffff290 */ /* 0x000fe2000fffe0ff */
[----:B------:R-:W-:Y:S11]  /*4920*/  @!P2 BRA `(.L_x_92) ;  /* 0x000000000014a947 */ /* 0x000ff60003800000 */
[----:B------:R-:W-:Y:S02]  /*4930*/  LOP3.LUT P2, RZ, R59, 0xff, RZ, 0xc0, !PT ;  /* 0x000000ff3bff7812 */ /* 0x000fe4000784c0ff */
[----:B------:R-:W-:Y:S04]  /*4940*/  PLOP3.LUT P0, PT, PT, PT, UP0, 0x80, 0x8 ;  /* 0x000000000008781c */ /* 0x000fe80003f0f008 */
[----:B------:R-:W-:Y:S07]  /*4950*/  PLOP3.LUT P0, PT, P0, PT, PT, 0x8, 0x80 ;  /* 0x000000000080781c */ /* 0x000fee000070e170 */
[----:B------:R-:W-:Y:S11]  /*4960*/  @P2 FSETP.EQ.AND P0, PT, R35, RZ, PT ;  /* 0x000000ff2300220b */ /* 0x000ff60003f02000 */
[----:B------:R-:W-:Y:S02]  /*4970*/  @!UPT UIADD3 URZ, UPT, UPT, URZ, URZ, URZ ;  /* 0x000000fffffff290 */ /* 0x000fe4000fffe0ff */
.L_x_92:
[----:B------:R-:W4:Y:S01]  /*4980*/  SYNCS.PHASECHK.TRANS64.TRYWAIT P2, [UR7+0x70], R12 ;  /* 0x0000700cff0075a7 */ /* 0x000f220008041107 */
[----:B------:R-:W-:Y:S04]  /*4990*/  ELECT P4, URZ, PT ;  /* 0x0000000000ff782f */ /* 0x000fe80003880000 */
[----:B------:R-:W-:Y:S11]  /*49a0*/  PLOP3.LUT P4, PT, P0, P4, PT, 0xf2, 0x2f ;  /* 0x00000000002f781c */ /* 0x000ff60000789e72 */
[----:B------:R-:W-:Y:S02]  /*49b0*/  @!UPT UIADD3 URZ, UPT, UPT, URZ, URZ, URZ ;  /* 0x000000fffffff290 */ /* 0x000fe4000fffe0ff */
[----:B-1----:R-:W-:Y:S05]  /*49c0*/  @!P4 IADD3 R9, P0, PT, R36, 0x580, RZ ;  /* 0x000005802409c810 */ /* 0x002fea0007f1e0ff */
[----:B--2---:R-:W-:Y:S01]  /*49d0*/  @!P4 IMAD.X R0, RZ, RZ, R37, P0 ;  /* 0x000000ffff00c224 */ /* 0x004fe200000e0625 */
[----:B----4-:R-:W-:Y:S07]  /*49e0*/  @!P2 BRA `(.L_x_93) ;  /* 0x0000004400e4a947 */ /* 0x010fee0003800000 */
.L_x_185:
[----:B------:R-:W-:Y:S01]  /*49f0*/  @!P4 R2UR UR9, R9 ;  /* 0x000000000909c2ca */ /* 0x000fe200000e0000 */
[----:B------:R-:W-:Y:S01]  /*4a00*/  VOTEU.ALL UP1, P4 ;  /* 0x0000000000ff7886 */ /* 0x000fe20002020000 */
[----:B------:R-:W-:Y:S01]  /*4a10*/  @!P4 R2UR UR8, R0 ;  /* 0x000000000008c2ca */ /* 0x000fe200000e0000 */
[----:B------:R-:W-:Y:S01]  /*4a20*/  VOTEU.ALL UP2, P4 ;  /* 0x0000000000ff7886 */ /* 0x000fe20002040000 */
[----:B------:R-:W-:Y:S01]  /*4a30*/  UMOV UR16, 0x0 ;  /* 0x0000000000107882 */ /* 0x000fe20000000000 */
[----:B------:R-:W-:Y:S01]  /*4a40*/  UMOV UR17, 0x10000000 ;  /* 0x1000000000117882 */ /* 0x000fe20000000000 */
[----:B------:R-:W-:Y:S01]  /*4a50*/  @!UP1 UIADD3 UR40, UPT, UPT, UR7, 0x200, URZ ;  /* 0x0000020007289890 */ /* 0x000fe2000fffe0ff */
[----:B------:R-:W-:Y:S01]  /*4a60*/  @!P4 IMAD.MOV.U32 R0, RZ, RZ, 0x1000 ;  /* 0x00001000ff00c424 */ /* 0x000fe200078e00ff */
[----:B------:R-:W-:Y:S01]  /*4a70*/  UMOV UR44, UR36 ;  /* 0x00000024002c7c82 */ /* 0x000fe20008000000 */
[----:B------:R-:W-:Y:S01]  /*4a80*/  @!UP1 UIADD3 UR10, UPT, UPT, UR42, 0x40, URZ ;  /* 0x000000402a0a9890 */ /* 0x000fe2000fffe0ff */
[----:B------:R-:W-:Y:S01]  /*4a90*/  @!P4 IADD3 R9, P0, PT, R36, 0x580, RZ ;  /* 0x000005802409c810 */ /* 0x000fe20007f1e0ff */
[----:B------:R-:W-:Y:S01]  /*4aa0*/  UMOV UR11, UR43 ;  /* 0x0000002b000b7c82 */ /* 0x000fe20008000000 */
[----:B------:R-:W-:Y:S01]  /*4ab0*/  UMOV UR12, UR36 ;  /* 0x00000024000c7c82 */ /* 0x000fe20008000000 */
[----:B------:R-:W-:Y:S01]  /*4ac0*/  IMAD.U32 R10, RZ, RZ, UR9 ;  /* 0x00000009ff0a7e24 */ /* 0x000fe2000f8e00ff */
[----:B------:R-:W-:Y:S01]  /*4ad0*/  UMOV UR9, UR41 ;  /* 0x0000002900097c82 */ /* 0x000fe20008000000 */
[----:B------:R-:W-:Y:S01]  /*4ae0*/  IMAD.U32 R11, RZ, RZ, UR8 ;  /* 0x00000008ff0b7e24 */ /* 0x000fe2000f8e00ff */
[----:B------:R-:W-:Y:S02]  /*4af0*/  @!UP1 UIADD3 UR8, UPT, UPT, UR7, 0xa00, URZ ;  /* 0x00000a0007089890 */ /* 0x000fe4000fffe0ff */
[----:B------:R-:W-:Y:S01]  /*4b00*/  @!P4 R2UR UR18, R10 ;  /* 0x000000000a12c2ca */ /* 0x000fe200000e0000 */
[----:B------:R-:W-:Y:S01]  /*4b10*/  VOTEU.ALL UP1, P4 ;  /* 0x0000000000ff7886 */ /* 0x000fe20002020000 */
[----:B------:R-:W-:Y:S01]  /*4b20*/  @!P4 R2UR UR19, R11 ;  /* 0x000000000b13c2ca */ /* 0x000fe200000e0000 */
[----:B------:R-:W-:Y:S11]  /*4b30*/  UPRMT UR14, UR37, 0x654, UR41 ;  /* 0x00000654250e7896 */ /* 0x000ff60008000029 */
[----:B------:R-:W-:Y:S01]  /*4b40*/  @!UPT UIADD3 URZ, UPT, UPT, URZ, URZ, URZ ;  /* 0x000000fffffff290 */ /* 0x000fe2000fffe0ff */
[----:B------:R2:W-:Y:S01]  /*4b50*/  @!UP2 UTMALDG.3D [UR40], [UR18], desc[UR16] ;  /* 0x000010281200a5b4 */ /* 0x0005e20008011000 */
[----:B------:R2:W-:Y:S01]  /*4b60*/  @!UP1 UTMALDG.3D [UR8], [UR18], desc[UR16] ;  /* 0x00001008120095b4 */ /* 0x0005e20008011000 */
[----:B------:R4:W-:Y:S01]  /*4b70*/  @!P4 SYNCS.ARRIVE.TRANS64.RED.A0TR RZ, [UR7+0x50], R0 ;  /* 0x00005000ffffc9a7 */ /* 0x0009e20008300407 */
[----:B------:R-:W-:Y:S01]  /*4b80*/  SYNCS.ARRIVE.TRANS64.RED.A1T0 RZ, [UR14], RZ ;  /* 0x000000ffffff79a7 */ /* 0x000fe2000810040e */
[----:B----4-:R-:W-:Y:S01]  /*4b90*/  @!P4 IMAD.X R0, RZ, RZ, R37, P0 ;  /* 0x000000ffff00c224 */ /* 0x010fe200000e0625 */
[----:B------:R-:W4:Y:S02]  /*4ba0*/  SYNCS.PHASECHK.TRANS64.TRYWAIT P2, [UR7+0x78], R12 ;  /* 0x0000780cff0075a7 */ /* 0x000f240008041107 */
[----:B--2-4-:R-:W-:Y:S05]  /*4bb0*/  @!P2 BRA `(.L_x_94) ;  /* 0x000000440088a947 */ /* 0x014fea0003800000 */
.L_x_187:
        /* <DEDUP_REMOVED lines=8> */
[----:B------:R-:W-:Y:S01]  /*4c40*/  @!UP1 UIADD3 UR32, UPT, UPT, UR7, 0x1200, URZ ;  /* 0x0000120007209890 */ /* 0x000fe2000fffe0ff */
[----:B------:R-:W-:Y:S01]  /*4c50*/  @!P4 IADD3 R21, P0, PT, R36, 0x580, RZ ;  /* 0x000005802415c810 */ /* 0x000fe20007f1e0ff */
[----:B------:R-:W-:Y:S01]  /*4c60*/  UMOV UR35, UR43 ;  /* 0x0000002b00237c82 */ /* 0x000fe20008000000 */
[----:B------:R-:W-:Y:S02]  /*4c70*/  @!UP1 UIADD3 UR10, UPT, UPT, UR42, 0x50, URZ ;  /* 0x000000502a0a9890 */ /* 0x000fe4000fffe0ff */
[----:B------:R-:W-:Y:S01]  /*4c80*/  IMAD.U32 R10, RZ, RZ, UR9 ;  /* 0x00000009ff0a7e24 */ /* 0x000fe2000f8e00ff */
[----:B------:R-:W-:Y:S01]  /*4c90*/  UMOV UR9, UR33 ;  /* 0x0000002100097c82 */ /* 0x000fe20008000000 */
[----:B------:R-:W-:Y:S01]  /*4ca0*/  IMAD.U32 R11, RZ, RZ, UR8 ;  /* 0x00000008ff0b7e24 */ /* 0x000fe2000f8e00ff */
[----:B------:R-:W-:Y:S01]  /*4cb0*/  @!UP1 UIADD3 UR8, UPT, UPT, UR7, 0x1a00, URZ ;  /* 0x00001a0007089890 */ /* 0x000fe2000fffe0ff */
[----:B------:R-:W-:Y:S01]  /*4cc0*/  @!P4 IMAD.X R20, RZ, RZ, R37, P0 ;  /* 0x000000ffff14c224 */ /* 0x000fe200000e0625 */
[----:B------:R-:W-:Y:S01]  /*4cd0*/  @!P4 R2UR UR18, R10 ;  /* 0x000000000a12c2ca */ /* 0x000fe200000e0000 */
[----:B------:R-:W-:Y:S01]  /*4ce0*/  VOTEU.ALL UP1, P4 ;  /* 0x0000000000ff7886 */ /* 0x000fe20002020000 */
[----:B------:R-:W-:Y:S01]  /*4cf0*/  @!P4 R2UR UR19, R11 ;  /* 0x000000000b13c2ca */ /* 0x000fe200000e0000 */
[----:B------:R-:W-:Y:S01]  /*4d00*/  UMOV UR11, UR43 ;  /* 0x0000002b000b7c82 */ /* 0x000fe20008000000 */
[----:B------:R-:W-:Y:S01]  /*4d10*/  UMOV UR12, UR36 ;  /* 0x00000024000c7c82 */ /* 0x000fe20008000000 */
[----:B------:R-:W-:Y:S10]  /*4d20*/  UPRMT UR14, UR37, 0x654, UR33 ;  /* 0x00000654250e7896 */ /* 0x000ff40008000021 */
[----:B------:R2:W-:Y:S01]  /*4d30*/  @!UP2 UTMALDG.3D [UR32], [UR18], desc[UR16] ;  /* 0x000010201200a5b4 */ /* 0x0005e20008011000 */
[----:B------:R2:W-:Y:S01]  /*4d40*/  @!UP1 UTMALDG.3D [UR8], [UR18], desc[UR16] ;  /* 0x00001008120095b4 */ /* 0x0005e20008011000 */
[----:B------:R2:W-:Y:S01]  /*4d50*/  @!P4 SYNCS.ARRIVE.TRANS64.RED.A0TR RZ, [UR7+0x58], R0 ;  /* 0x00005800ffffc9a7 */ /* 0x0005e20008300407 */
[----:B------:R-:W-:Y:S01]  /*4d60*/  SYNCS.ARRIVE.TRANS64.RED.A1T0 RZ, [UR14], RZ ;  /* 0x000000ffffff79a7 */ /* 0x000fe2000810040e */
[----:B------:R-:W4:Y:S02]  /*4d70*/  SYNCS.PHASECHK.TRANS64.TRYWAIT P2, [UR7+0x80], R12 ;  /* 0x0000800cff0075a7 */ /* 0x000f240008041107 */
[----:B--2-4-:R-:W-:Y:S05]  /*4d80*/  @!P2 BRA `(.L_x_95) ;  /* 0x00000044002ca947 */ /* 0x014fea0003800000 */
.L_x_189:
[----:B------:R-:W2:Y:S01]  /*4d90*/  LDC.64 R14, c[0x0][0xb10] ;  /* 0x0002c400ff0e7b82 */ /* 0x000ea20000000a00 */
[----:B------:R-:W-:Y:S01]  /*4da0*/  @!P4 R2UR UR9, R21 ;  /* 0x000000001509c2ca */ /* 0x000fe200000e0000 */
[----:B------:R-:W-:Y:S01]  /*4db0*/  VOTEU.ALL UP1, P4 ;  /* 0x0000000000ff7886 */ /* 0x000fe20002020000 */
[----:B------:R-:W-:Y:S01]  /*4dc0*/  @!P4 R2UR UR8, R20 ;  /* 0x000000001408c2ca */ /* 0x000fe200000e0000 */
[----:B------:R-:W-:Y:S01]  /*4dd0*/  VOTEU.ALL UP2, P4 ;  /* 0x0000000000ff7886 */ /* 0x000fe20002040000 */
[----:B------:R-:W-:Y:S03]  /*4de0*/  UMOV UR16, 0x0 ;  /* 0x0000000000107882 */ /* 0x000fe60000000000 */
[----:B------:R-:W4:Y:S01]  /*4df0*/  LDC.64 R10, c[0x0][0xb18] ;  /* 0x0002c600ff0a7b82 */ /* 0x000f220000000a00 */
[----:B------:R-:W-:Y:S01]  /*4e00*/  @!UP1 UIADD3 UR26, UPT, UPT, UR42, 0x20, URZ ;  /* 0x000000202a1a9890 */ /* 0x000fe2000fffe0ff */
[----:B------:R-:W-:Y:S01]  /*4e10*/  @P3 SHF.R.U32.HI R24, RZ, 0x10, R29 ;  /* 0x00000010ff183819 */ /* 0x000fe2000001161d */
[----:B------:R-:W-:Y:S01]  /*4e20*/  @!UP1 UIADD3 UR24, UPT, UPT, UR7, 0x2200, URZ ;  /* 0x0000220007189890 */ /* 0x000fe2000fffe0ff */
[----:B------:R-:W-:Y:S01]  /*4e30*/  VIADD R27, R27, 0x1 ;  /* 0x000000011b1b7836 */ /* 0x000fe20000000000 */
[----:B------:R-:W-:Y:S03]  /*4e40*/  UMOV UR17, 0x10000000 ;  /* 0x1000000000117882 */ /* 0x000fe60000000000 */
[----:B------:R-:W5:Y:S01]  /*4e50*/  @!P1 LDC R0, c[0x0][0xb20] ;  /* 0x0002c800ff009b82 */ /* 0x000f620000000800 */
[----:B------:R-:W-:Y:S01]  /*4e60*/  UMOV UR27, UR43 ;  /* 0x0000002b001b7c82 */ /* 0x000fe20008000000 */
[----:B------:R-:W-:Y:S01]  /*4e70*/  IMAD.U32 R20, RZ, RZ, UR9 ;  /* 0x00000009ff147e24 */ /* 0x000fe2000f8e00ff */
[----:B------:R-:W-:Y:S05]  /*4e80*/  UMOV UR28, UR36 ;  /* 0x00000024001c7c82 */ /* 0x000fea0008000000 */
[----:B-1----:R-:W1:Y:S01]  /*4e90*/  @!P1 LDC R3, c[0x0][0xb0c] ;  /* 0x0002c300ff039b82 */ /* 0x002e620000000800 */
[----:B------:R-:W-:Y:S01]  /*4ea0*/  IMAD.U32 R21, RZ, RZ, UR8 ;  /* 0x00000008ff157e24 */ /* 0x000fe2000f8e00ff */
[----:B------:R-:W-:Y:S01]  /*4eb0*/  @!UP1 UIADD3 UR10, UPT, UPT, UR42, 0x60, URZ ;  /* 0x000000602a0a9890 */ /* 0x000fe2000fffe0ff */
[----:B------:R-:W-:Y:S01]  /*4ec0*/  @!P4 R2UR UR18, R20 ;  /* 0x000000001412c2ca */ /* 0x000fe200000e0000 */
[----:B------:R-:W-:Y:S01]  /*4ed0*/  @!UP1 UIADD3 UR8, UPT, UPT, UR7, 0x2a00, URZ ;  /* 0x00002a0007089890 */ /* 0x000fe2000fffe0ff */
[----:B------:R-:W-:Y:S01]  /*4ee0*/  @!P4 IMAD.MOV.U32 R20, RZ, RZ, 0x1000 ;  /* 0x00001000ff14c424 */ /* 0x000fe200078e00ff */
[----:B------:R-:W-:Y:S01]  /*4ef0*/  @!P4 R2UR UR19, R21 ;  /* 0x000000001513c2ca */ /* 0x000fe200000e0000 */
[----:B------:R-:W-:Y:S01]  /*4f00*/  VOTEU.ALL UP1, P4 ;  /* 0x0000000000ff7886 */ /* 0x000fe20002020000 */
[----:B------:R-:W-:Y:S01]  /*4f10*/  UMOV UR9, UR25 ;  /* 0x0000001900097c82 */ /* 0x000fe20008000000 */
[----:B------:R-:W-:Y:S01]  /*4f20*/  UMOV UR11, UR43 ;  /* 0x0000002b000b7c82 */ /* 0x000fe20008000000 */
[----:B------:R-:W-:Y:S01]  /*4f30*/  UMOV UR12, UR36 ;  /* 0x00000024000c7c82 */ /* 0x000fe20008000000 */
[----:B------:R-:W-:Y:S08]  /*4f40*/  UPRMT UR14, UR37, 0x654, UR25 ;  /* 0x00000654250e7896 */ /* 0x000ff00008000019 */
[----:B------:R1:W-:Y:S02]  /*4f50*/  @!UP2 UTMALDG.3D [UR24], [UR18], desc[UR16] ;  /* 0x000010181200a5b4 */ /* 0x0003e40008011000 */
[----:B-1----:R-:W-:Y:S01]  /*4f60*/  @!P1 ISETP.NE.AND P2, PT, R3, 0x1, PT ;  /* 0x000000010300980c */ /* 0x002fe20003f45270 */
[C---:B--2---:R-:W-:Y:S01]  /*4f70*/  @!P1 IMAD.HI.U32 R14, R13.reuse, R14, RZ ;  /* 0x0000000e0d0e9227 */ /* 0x044fe200078e00ff */
[----:B----4-:R-:W-:Y:S01]  /*4f80*/  @!P1 ISETP.NE.AND P0, PT, R10, 0x1, PT ;  /* 0x000000010a00980c */ /* 0x010fe20003f05270 */
[----:B------:R1:W-:Y:S01]  /*4f90*/  @!UP1 UTMALDG.3D [UR8], [UR18], desc[UR16] ;  /* 0x00001008120095b4 */ /* 0x0003e20008011000 */
[----:B------:R1:W-:Y:S01]  /*4fa0*/  @!P4 SYNCS.ARRIVE.TRANS64.RED.A0TR RZ, [UR7+0x60], R20 ;  /* 0x00006014ffffc9a7 */ /* 0x0003e20008300407 */
[C---:B------:R-:W-:Y:S01]  /*4fb0*/  @!P1 IMAD.HI.U32 R11, R8.reuse, R11, RZ ;  /* 0x0000000b080b9227 */ /* 0x040fe200078e00ff */
[----:B------:R-:W-:Y:S04]  /*4fc0*/  @!P1 SHF.R.U32.HI R14, RZ, R15, R14 ;  /* 0x0000000fff0e9219 */ /* 0x000fe8000001160e */
[----:B-----5:R-:W-:Y:S02]  /*4fd0*/  @!P1 SHF.R.U32.HI R9, RZ, R0, R11 ;  /* 0x00000000ff099219 */ /* 0x020fe4000001160b */
[----:B------:R-:W-:Y:S02]  /*4fe0*/  @!P1 SEL R14, R13, R14, !P2 ;  /* 0x0000000e0d0e9207 */ /* 0x000fe40005000000 */
[----:B------:R-:W-:Y:S05]  /*4ff0*/  @!P1 SEL R9, R8, R9, !P0 ;  /* 0x0000000908099207 */ /* 0x000fea0004000000 */
[----:B------:R-:W-:Y:S01]  /*5000*/  @!P1 IMAD.IADD R0, R9, 0x1, -R14 ;  /* 0x0000000109009824 */ /* 0x000fe200078e0a0e */
[----:B------:R-:W-:Y:S01]  /*5010*/  SYNCS.ARRIVE.TRANS64.RED.A1T0 RZ, [UR14], RZ ;  /* 0x000000ffffff79a7 */ /* 0x000fe2000810040e */
[----:B------:R-:W-:Y:S02]  /*5020*/  @!P1 IMAD.IADD R9, R14, 0x1, -R9 ;  /* 0x000000010e099824 */ /* 0x000fe400078e0a09 */
[----:B------:R-:W-:Y:S02]  /*5030*/  @!P1 IMAD R13, R0, R3, R13 ;  /* 0x00000003000d9224 */ /* 0x000fe400078e020d */
[----:B------:R-:W-:Y:S01]  /*5040*/  @!P1 IMAD R8, R9, R10, R8 ;  /* 0x0000000a09089224 */ /* 0x000fe200078e0208 */
[----:B------:R-:W2:Y:S02]  /*5050*/  SYNCS.PHASECHK.TRANS64.TRYWAIT P5, [UR7+0x88], R12 ;  /* 0x0000880cff0075a7 */ /* 0x000ea400080a1107 */
[----:B-12---:R-:W-:Y:S05]  /*5060*/  @!P5 BRA `(.L_x_96) ;  /* 0x00000040008cd947 */ /* 0x006fea0003800000 */
.L_x_191:
[----:B-1----:R-:W-:Y:S01]  /*5070*/  @!P4 IADD3 R3, P0, PT, R36, 0x580, RZ ;  /* 0x000005802403c810 */ /* 0x002fe20007f1e0ff */
[----:B------:R-:W-:Y:S01]  /*5080*/  VOTEU.ALL UP1, P4 ;  /* 0x0000000000ff7886 */ /* 0x000fe20002020000 */
[----:B------:R-:W-:Y:S01]  /*5090*/  VOTEU.ALL UP2, P4 ;  /* 0x0000000000ff7886 */ /* 0x000fe20002040000 */
[----:B------:R-:W-:Y:S01]  /*50a0*/  UMOV UR14, 0x0 ;  /* 0x00000000000e7882 */ /* 0x000fe20000000000 */
[----:B------:R-:W-:Y:S01]  /*50b0*/  @!P4 R2UR UR9, R3 ;  /* 0x000000000309c2ca */ /* 0x000fe200000e0000 */
[----:B------:R-:W-:Y:S01]  /*50c0*/  @!P4 IMAD.X R0, RZ, RZ, R37, P0 ;  /* 0x000000ffff00c224 */ /* 0x000fe200000e0625 */
[----:B------:R-:W-:Y:S01]  /*50d0*/  @!UP1 UIADD3 UR17, UPT, UPT, UR7, 0x68, URZ ;  /* 0x0000006807119890 */ /* 0x000fe2000fffe0ff */
[----:B------:R-:W-:Y:S01]  /*50e0*/  ISETP.NE.AND P0, PT, R27, 0x2, PT ;  /* 0x000000021b00780c */ /* 0x000fe20003f05270 */
[----:B------:R-:W-:Y:S01]  /*50f0*/  @!UP1 UIADD3 UR18, UPT, UPT, UR42, 0x30, URZ ;  /* 0x000000302a129890 */ /* 0x000fe2000fffe0ff */
[----:B------:R-:W-:Y:S01]  /*5100*/  LOP3.LUT R32, R32, 0x1, RZ, 0x3c, !PT ;  /* 0x0000000120207812 */ /* 0x000fe200078e3cff */
[----:B------:R-:W-:Y:S01]  /*5110*/  @!UP1 UIADD3 UR16, UPT, UPT, UR7, 0x3200, URZ ;  /* 0x0000320007109890 */ /* 0x000fe2000fffe0ff */
[----:B------:R-:W-:Y:S01]  /*5120*/  @!P4 R2UR UR8, R0 ;  /* 0x000000000008c2ca */ /* 0x000fe200000e0000 */
[----:B------:R-:W-:Y:S01]  /*5130*/  UMOV UR15, 0x10000000 ;  /* 0x10000000000f7882 */ /* 0x000fe20000000000 */
[----:B------:R-:W-:Y:S01]  /*5140*/  UMOV UR19, UR43 ;  /* 0x0000002b00137c82 */ /* 0x000fe20008000000 */
[----:B------:R-:W-:Y:S01]  /*5150*/  UMOV UR20, UR36 ;  /* 0x0000002400147c82 */ /* 0x000fe20008000000 */
[----:B------:R-:W-:Y:S01]  /*5160*/  @!UP1 UIADD3 UR10, UPT, UPT, UR42, 0x70, URZ ;  /* 0x000000702a0a9890 */ /* 0x000fe2000fffe0ff */
[----:B------:R-:W-:Y:S01]  /*5170*/  SEL R0, RZ, 0x1, P0 ;  /* 0x00000001ff007807 */ /* 0x000fe20000000000 */
[----:B------:R-:W-:Y:S01]  /*5180*/  IMAD.U32 R10, RZ, RZ, UR9 ;  /* 0x00000009ff0a7e24 */ /* 0x000fe2000f8e00ff */
[----:B------:R-:W-:Y:S01]  /*5190*/  UMOV UR11, UR43 ;  /* 0x0000002b000b7c82 */ /* 0x000fe20008000000 */
[----:B------:R-:W-:Y:S01]  /*51a0*/  UMOV UR12, UR36 ;  /* 0x00000024000c7c82 */ /* 0x000fe20008000000 */
[----:B------:R-:W-:Y:S01]  /*51b0*/  UMOV UR9, UR17 ;  /* 0x0000001100097c82 */ /* 0x000fe20008000000 */
[----:B------:R-:W-:Y:S01]  /*51c0*/  @P3 R2UR UR36, R24 ;  /* 0x00000000182432ca */ /* 0x000fe200000e0000 */
[----:B------:R-:W-:Y:S01]  /*51d0*/  IMAD.IADD R20, R8, 0x1, R58 ;  /* 0x0000000108147824 */ /* 0x000fe200078e023a */
[----:B------:R-:W-:Y:S01]  /*51e0*/  @!P4 R2UR UR22, R10 ;  /* 0x000000000a16c2ca */ /* 0x000fe200000e0000 */
[----:B------:R-:W-:Y:S01]  /*51f0*/  IMAD.U32 R11, RZ, RZ, UR8 ;  /* 0x00000008ff0b7e24 */ /* 0x000fe2000f8e00ff */
[----:B------:R-:W-:Y:S01]  /*5200*/  @!UP1 UIADD3 UR8, UPT, UPT, UR7, 0x3a00, URZ ;  /* 0x00003a0007089890 */ /* 0x000fe2000fffe0ff */
[----:B------:R-:W-:Y:S01]  /*5210*/  LOP3.LUT R25, R25, R0, RZ, 0x3c, !PT ;  /* 0x0000000019197212 */ /* 0x000fe200078e3cff */
[----:B------:R-:W-:Y:S01]  /*5220*/  VOTEU.ALL UP1, P4 ;  /* 0x0000000000ff7886 */ /* 0x000fe20002020000 */
[----:B------:R-:W-:Y:S01]  /*5230*/  IMAD.IADD R21, R13, 0x1, R60 ;  /* 0x000000010d157824 */ /* 0x000fe200078e023c */
[----:B------:R-:W-:Y:S02]  /*5240*/  @!P4 R2UR UR23, R11 ;  /* 0x000000000b17c2ca */ /* 0x000fe400000e0000 */
[----:B------:R-:W-:Y:S11]  /*5250*/  SEL R27, R27, RZ, P0 ;  /* 0x000000ff1b1b7207 */ /* 0x000ff60000000000 */
[----:B------:R2:W-:Y:S01]  /*5260*/  @!UP2 UTMALDG.3D [UR16], [UR22], desc[UR14] ;  /* 0x00000e101600a5b4 */ /* 0x0005e20008011000 */
[----:B------:R2:W-:Y:S01]  /*5270*/  @!UP1 UTMALDG.3D [UR8], [UR22], desc[UR14] ;  /* 0x00000e08160095b4 */ /* 0x0005e20008011000 */
[----:B------:R2:W-:Y:S01]  /*5280*/  @!P4 SYNCS.ARRIVE.TRANS64.RED.A0TR RZ, [UR7+0x68], R23 ;  /* 0x00006817ffffc9a7 */ /* 0x0005e20008300407 */
[----:B------:R-:W-:Y:S01]  /*5290*/  UPLOP3.LUT UP1, UPT, UPT, UPT, UPT, 0x80, 0x8 ;  /* 0x000000000008789c */ /* 0x000fe20003f2f070 */
[----:B------:R-:W-:Y:S01]  /*52a0*/  SYNCS.ARRIVE.TRANS64.RED.A1T0 RZ, [UR13], RZ ;  /* 0x000000ffffff79a7 */ /* 0x000fe2000810040d */
[----:B------:R-:W-:Y:S09]  /*52b0*/  @P3 BRA `(.L_x_97) ;  /* 0xfffffff000303947 */ /* 0x000ff2000383ffff */
[----:B------:R-:W-:-:S04]  /*52c0*/  SHF.L.U32 R3, R32, 0x1f, RZ ;  /* 0x0000001f20037819 */ /* 0x000fc800000006ff */
[----:B------:R-:W1:Y:S02]  /*52d0*/  SYNCS.PHASECHK.TRANS64.TRYWAIT P0, [UR7+0x70], R3 ;  /* 0x00007003ff0075a7 */ /* 0x000e640008001107 */
[----:B-1----:R-:W-:Y:S05]  /*52e0*/  @!P0 BRA `(.L_x_98) ;  /* 0x0000004000048947 */ /* 0x002fea0003800000 */
.L_x_193:
[----:B------:R-:W4:Y:S02]  /*52f0*/  SYNCS.PHASECHK.TRANS64.TRYWAIT P0, [UR7+0x78], R3 ;  /* 0x00007803ff0075a7 */ /* 0x000f240008001107 */
[----:B----4-:R-:W-:Y:S05]  /*5300*/  @!P0 BRA `(.L_x_99) ;  /* 0x0000004000148947 */ /* 0x010fea0003800000 */
.L_x_195:
[----:B------:R-:W4:Y:S02]  /*5310*/  SYNCS.PHASECHK.TRANS64.TRYWAIT P0, [UR7+0x80], R3 ;  /* 0x00008003ff0075a7 */ /* 0x000f240008001107 */
[----:B----4-:R-:W-:Y:S05]  /*5320*/  @!P0 BRA `(.L_x_100) ;  /* 0x0000004000248947 */ /* 0x010fea0003800000 */
.L_x_197:
[----:B-1----:R-:W-:-:S07]  /*5330*/  MOV R0, UR7 ;  /* 0x0000000700007c02 */ /* 0x002fce0008000f00 */
.L_x_101:
[----:B-1----:R-:W-:-:S04]  /*5340*/  SHF.L.U32 R3, R32, 0x1f, RZ ;  /* 0x0000001f20037819 */ /* 0x002fc800000006ff */
[----:B------:R1:W4:Y:S03]  /*5350*/  SYNCS.PHASECHK.TRANS64.TRYWAIT P0, [R0+URZ+0x88], R3 ;  /* 0x00008803000075a7 */ /* 0x00032600080011ff */
[----:B----4-:R-:W-:Y:S05]  /*5360*/  @!P0 NANOSLEEP.SYNCS 0x989680 ;  /* 0x009896800000895d */ /* 0x010fea0003900000 */
[----:B------:R-:W4:Y:S02]  /*5370*/  @!P0 SYNCS.PHASECHK.TRANS64 P0, [R0+URZ+0x88], R3 ;  /* 0x00008803000085a7 */ /* 0x000f2400080010ff */
[----:B--2-4-:R-:W-:Y:S05]  /*5380*/  @P0 EXIT ;  /* 0x000000000000094d */ /* 0x014fea0003800000 */
[----:B------:R-:W-:Y:S05]  /*5390*/  BRA `(.L_x_101) ;  /* 0xfffffffc00e87947 */ /* 0x000fea000383ffff */
.L_x_86:
[----:B------:R-:W-:-:S06]  /*53a0*/  UISETP.GE.AND UP1, UPT, UR10, 0x4, UPT ;  /* 0x000000040a00788c */ /* 0x000fcc000bf26270 */
[----:B------:R-:W-:-:S13]  /*53b0*/  PLOP3.LUT P0, PT, PT, PT, UP1, 0x80, 0x8 ;  /* 0x000000000008781c */ /* 0x000fda0003f0f018 */
[----:B------:R-:W-:Y:S05]  /*53c0*/  @!P0 EXIT ;  /* 0x000000000000894d */ /* 0x000fea0003800000 */
[----:B------:R-:W-:Y:S01]  /*53d0*/  BAR.SYNC.DEFER_BLOCKING 0x6, 0xa0 ;  /* 0x0182800000007b1d */ /* 0x000fe20000010000 */
[----:B------:R-:W-:Y:S02]  /*53e0*/  IMAD.SHL.U32 R4, R66, 0x200000, RZ ;  /* 0x0020000042047824 */ /* 0x000fe400078e00ff */
[----:B------:R-:W-:Y:S02]  /*53f0*/  HFMA2 R71, -RZ, RZ, 0, 5.9604644775390625e-08 ;  /* 0x00000001ff477431 */ /* 0x000fe400000001ff */
[C---:B------:R-:W-:Y:S01]  /*5400*/  IMAD.SHL.U32 R65, R72.reuse, 0x10, RZ ;  /* 0x0000001048417824 */ /* 0x040fe200078e00ff */
[----:B------:R-:W-:Y:S01]  /*5410*/  MOV R69, RZ ;  /* 0x000000ff00457202 */ /* 0x000fe20000000f00 */
[----:B------:R-:W-:Y:S01]  /*5420*/  IMAD.U32 R33, R72, 0x10000, RZ ;  /* 0x0001000048217824 */ /* 0x000fe200078e00ff */
[----:B------:R-:W-:Y:S01]  /*5430*/  UMOV UR48, 0x400 ;  /* 0x0000040000307882 */ /* 0x000fe20000000000 */
[----:B------:R-:W1:Y:S01]  /*5440*/  LDC R63, c[0x0][0x370] ;  /* 0x0000dc00ff3f7b82 */ /* 0x000e620000000800 */
[----:B------:R-:W-:Y:S01]  /*5450*/  ULEA UR48, UR37, UR48, 0x18 ;  /* 0x0000003025307291 */ /* 0x000fe2000f8ec0ff */
[----:B------:R-:W-:Y:S01]  /*5460*/  LOP3.LUT R4, R4, 0x200000, RZ, 0xc0, !PT ;  /* 0x0020000004047812 */ /* 0x000fe200078ec0ff */
[----:B------:R-:W-:Y:S01]  /*5470*/  IMAD.SHL.U32 R64, R72, 0x2, RZ ;  /* 0x0000000248407824 */ /* 0x000fe200078e00ff */
[C---:B------:R-:W-:Y:S01]  /*5480*/  LOP3.LUT R5, R65.reuse, 0x40, RZ, 0xc0, !PT ;  /* 0x0000004041057812 */ /* 0x040fe200078ec0ff */
[----:B------:R-:W-:Y:S01]  /*5490*/  IMAD.SHL.U32 R3, R66, 0x200, RZ ;  /* 0x0000020042037824 */ /* 0x000fe200078e00ff */
[----:B------:R-:W-:Y:S01]  /*54a0*/  LOP3.LUT R2, R65, 0x5b0, RZ, 0xc0, !PT ;  /* 0x000005b041027812 */ /* 0x000fe200078ec0ff */
[----:B------:R-:W-:Y:S01]  /*54b0*/  UIADD3 UR4, UPT, UPT, UR48, 0x200, URZ ;  /* 0x0000020030047890 */ /* 0x000fe2000fffe0ff */
[----:B------:R-:W2:Y:S01]  /*54c0*/  LDC R28, c[0x0][0xb0c] ;  /* 0x0002c300ff1c7b82 */ /* 0x000ea20000000800 */
[----:B------:R-:W-:Y:S01]  /*54d0*/  LOP3.LUT R33, R4, 0x400000, R33, 0xf8, !PT ;  /* 0x0040000004217812 */ /* 0x000fe200078ef821 */
[----:B------:R-:W-:Y:S01]  /*54e0*/  IMAD.MOV.U32 R30, RZ, RZ, RZ ;  /* 0x000000ffff1e7224 */ /* 0x000fe200078e00ff */
[----:B------:R-:W-:Y:S01]  /*54f0*/  LOP3.LUT R64, R5, 0x8, R64, 0xf8, !PT ;  /* 0x0000000805407812 */ /* 0x000fe200078ef840 */
[----:B------:R-:W-:Y:S01]  /*5500*/  IMAD.MOV.U32 R70, RZ, RZ, RZ ;  /* 0x000000ffff467224 */ /* 0x000fe200078e00ff */
[----:B------:R-:W-:Y:S01]  /*5510*/  LOP3.LUT R3, R2, 0x200, R3, 0xf8, !PT ;  /* 0x0000020002037812 */ /* 0x000fe200078ef803 */
[----:B------:R-:W-:Y:S01]  /*5520*/  IMAD.MOV.U32 R76, RZ, RZ, RZ ;  /* 0x000000ffff4c7224 */ /* 0x000fe200078e00ff */
[----:B------:R-:W-:Y:S01]  /*5530*/  LOP3.LUT P0, RZ, R65, 0x40, RZ, 0xc0, !PT ;  /* 0x0000004041ff7812 */ /* 0x000fe2000780c0ff */
[----:B------:R-:W3:Y:S01]  /*5540*/  LDC R61, c[0x0][0xb20] ;  /* 0x0002c800ff3d7b82 */ /* 0x000ee20000000800 */
[----:B------:R-:W4:Y:S01]  /*5550*/  LDS R0, [UR48+0x150] ;  /* 0x00015030ff007984 */ /* 0x000f220008000800 */
[----:B------:R-:W-:Y:S01]  /*5560*/  LOP3.LUT R64, R3, R64, RZ, 0xfc, !PT ;  /* 0x0000004003407212 */ /* 0x000fe200078efcff */
[----:B------:R-:W-:Y:S01]  /*5570*/  IMAD.U32 R67, RZ, RZ, UR4 ;  /* 0x00000004ff437e24 */ /* 0x000fe2000f8e00ff */
[----:B------:R-:W-:Y:S01]  /*5580*/  LOP3.LUT R72, R72, 0x60, RZ, 0xc0, !PT ;  /* 0x0000006048487812 */ /* 0x000fe200078ec0ff */
[----:B------:R-:W1:Y:S03]  /*5590*/  LDCU.64 UR52, c[0x0][0x348] ;  /* 0x00006900ff3477ac */ /* 0x000e660008000a00 */
[----:B------:R-:W1:Y:S01]  /*55a0*/  LDC R27, c[0x0][0xb30] ;  /* 0x0002cc00ff1b7b82 */ /* 0x000e620000000800 */
[----:B------:R-:W1:Y:S01]  /*55b0*/  LDCU.64 UR38, c[0x0][0x888] ;  /* 0x00011100ff2677ac */ /* 0x000e620008000a00 */
[----:B------:R-:W1:Y:S06]  /*55c0*/  LDCU.64 UR44, c[0x0][0x890] ;  /* 0x00011200ff2c77ac */ /* 0x000e6c0008000a00 */
[----:B------:R-:W1:Y:S01]  /*55d0*/  LDC.64 R56, c[0x0][0xb10] ;  /* 0x0002c400ff387b82 */ /* 0x000e620000000a00 */
[----:B------:R-:W-:Y:S01]  /*55e0*/  UMOV UR49, URZ ;  /* 0x000000ff00317c82 */ /* 0x000fe20008000000 */
[----:B------:R-:W-:-:S06]  /*55f0*/  UMOV UR51, URZ ;  /* 0x000000ff00337c82 */ /* 0x000fcc0008000000 */
[----:B------:R-:W1:Y:S08]  /*5600*/  LDC.64 R24, c[0x0][0xb18] ;  /* 0x0002c600ff187b82 */ /* 0x000e700000000a00 */
[----:B------:R-:W1:Y:S08]  /*5610*/  LDC.64 R22, c[0x0][0xb28] ;  /* 0x0002ca00ff167b82 */ /* 0x000e700000000a00 */
[----:B------:R-:W1:Y:S01]  /*5620*/  LDC.64 R54, c[0x0][0x8b0] ;  /* 0x00022c00ff367b82 */ /* 0x000e620000000a00 */
[----:B----4-:R-:W-:Y:S01]  /*5630*/  IMAD.IADD R33, R0, 0x1, R33 ;  /* 0x0000000100217824 */ /* 0x010fe200078e0221 */
[----:B------:R-:W-:-:S06]  /*5640*/  P2R R0, PR, RZ, 0x1 ;  /* 0x00000001ff007803 */ /* 0x000fcc0000000000 */
[----:B------:R-:W4:Y:S08]  /*5650*/  LDC.64 R52, c[0x0][0x8a8] ;  /* 0x00022a00ff347b82 */ /* 0x000f300000000a00 */
[----:B--23--:R-:W1:Y:S02]  /*5660*/  LDC R62, c[0x0][0x374] ;  /* 0x0000dd00ff3e7b82 */ /* 0x00ce640000000800 */
.L_x_145:
[C---:B------:R-:W-:Y:S02]  /*5670*/  LEA R0, R76.reuse, UR48, 0x3 ;  /* 0x000000304c007c11 */ /* 0x040fe4000f8e18ff */
[----:B------:R-:W-:Y:S02]  /*5680*/  SHF.L.U32 R3, R69, 0x1f, RZ ;  /* 0x0000001f45037819 */ /* 0x000fe400000006ff */
[----:B------:R-:W-:Y:S02]  /*5690*/  LEA R16, R76, UR48, 0x4 ;  /* 0x000000304c107c11 */ /* 0x000fe4000f8e20ff */
[----:B--2---:R-:W2:Y:S02]  /*56a0*/  SYNCS.PHASECHK.TRANS64.TRYWAIT P0, [R0+URZ+0xa0], R3 ;  /* 0x0000a003000075a7 */ /* 0x004ea400080011ff */
[----:B--2---:R-:W-:Y:S05]  /*56b0*/  @!P0 BRA `(.L_x_102) ;  /* 0x0000003c00588947 */ /* 0x004fea0003800000 */
.L_x_198:
[----:B------:R-:W3:Y:S01]  /*56c0*/  LDC.64 R12, c[0x0][0xb10] ;  /* 0x0002c400ff0c7b82 */ /* 0x000ee20000000a00 */
[----:B------:R-:W4:Y:S01]  /*56d0*/  LDS.128 R16, [R16+0x130] ;  /* 0x0001300010107984 */ /* 0x000f220000000c00 */
[----:B-1----:R-:W-:Y:S01]  /*56e0*/  ISETP.NE.AND P1, PT, R27, 0x1, PT ;  /* 0x000000011b00780c */ /* 0x002fe20003f25270 */
[----:B--2---:R-:W-:Y:S01]  /*56f0*/  VIADD R0, R0, 0xb0 ;  /* 0x000000b000007836 */ /* 0x004fe20000000000 */
[----:B------:R-:W-:Y:S04]  /*5700*/  ISETP.GE.AND P0, PT, R26, 0x1, PT ;  /* 0x000000011a00780c */ /* 0x000fe80003f06270 */
[----:B------:R-:W1:Y:S01]  /*5710*/  LDC.64 R10, c[0x0][0xb18] ;  /* 0x0002c600ff0a7b82 */ /* 0x000e620000000a00 */
[----:B------:R-:W-:Y:S01]  /*5720*/  PRMT R0, RZ, 0x654, R0 ;  /* 0x00000654ff007816 */ /* 0x000fe20000000000 */
[----:B------:R-:W-:Y:S01]  /*5730*/  @!PT LDS RZ, [RZ] ;  /* 0x00000000fffff984 */ /* 0x000fe20000000800 */
[----:B------:R-:W-:Y:S01]  /*5740*/  @!PT LDS RZ, [RZ] ;  /* 0x00000000fffff984 */ /* 0x000fe20000000800 */
[----:B------:R-:W-:Y:S01]  /*5750*/  @!PT LDS RZ, [RZ] ;  /* 0x00000000fffff984 */ /* 0x000fe20000000800 */
[----:B------:R-:W-:Y:S01]  /*5760*/  @!PT LDS RZ, [RZ] ;  /* 0x00000000fffff984 */ /* 0x000fe20000000800 */
[----:B------:R2:W-:Y:S06]  /*5770*/  MEMBAR.ALL.CTA ;  /* 0x0000000000007992 */ /* 0x0005ec0000008000 */
[----:B--2---:R-:W2:Y:S01]  /*5780*/  FENCE.VIEW.ASYNC.S ;  /* 0x00000000000073c6 */ /* 0x004ea20000000000 */
[----:B------:R-:W1:Y:S08]  /*5790*/  @!P1 LDC R14, c[0x0][0xb20] ;  /* 0x0002c800ff0e9b82 */ /* 0x000e700000000800 */
[----:B------:R-:W1:Y:S01]  /*57a0*/  @!P1 LDC R9, c[0x0][0xb0c] ;  /* 0x0002c300ff099b82 */ /* 0x000e620000000800 */
[----:B--2---:R2:W-:Y:S01]  /*57b0*/  SYNCS.ARRIVE.TRANS64.RED.A1T0 RZ, [R0+URZ], RZ ;  /* 0x000000ff00ff79a7 */ /* 0x0045e200081004ff */
[----:B----4-:R-:W-:Y:S04]  /*57c0*/  LOP3.LUT P4, RZ, R18, 0x1, RZ, 0xc0, !PT ;  /* 0x0000000112ff7812 */ /* 0x010fe8000788c0ff */
[----:B------:R-:W-:Y:S09]  /*57d0*/  P2R R73, PR, RZ, 0x10 ;  /* 0x00000010ff497803 */ /* 0x000ff20000000000 */
[----:B------:R-:W-:Y:S02]  /*57e0*/  @P4 MOV R31, R16 ;  /* 0x00000010001f4202 */ /* 0x000fe40000000f00 */
[----:B------:R-:W-:Y:S01]  /*57f0*/  @P4 LOP3.LUT R29, R17, 0xffff, RZ, 0xc0, !PT ;  /* 0x0000ffff111d4812 */ /* 0x000fe200078ec0ff */
[----:B--23--:R-:W-:Y:S06]  /*5800*/  @!P0 BRA `(.L_x_103) ;  /* 0x0000000000a48947 */ /* 0x00cfec0003800000 */
[----:B------:R-:W-:Y:S01]  /*5810*/  IMAD.HI.U32 R36, R62, R25, RZ ;  /* 0x000000193e247227 */ /* 0x000fe200078e00ff */
[----:B------:R-:W-:Y:S02]  /*5820*/  ISETP.NE.AND P0, PT, R24, 0x1, PT ;  /* 0x000000011800780c */ /* 0x000fe40003f05270 */
[----:B------:R-:W-:Y:S01]  /*5830*/  ISETP.NE.AND P2, PT, R26, 0x1, PT ;  /* 0x000000011a00780c */ /* 0x000fe20003f45270 */
[-C--:B------:R-:W-:Y:S01]  /*5840*/  IMAD.HI.U32 R34, R63, R56.reuse, RZ ;  /* 0x000000383f227227 */ /* 0x080fe200078e00ff */
[----:B------:R-:W-:Y:S02]  /*5850*/  SHF.R.U32.HI R37, RZ, R61, R36 ;  /* 0x0000003dff257219 */ /* 0x000fe40000011624 */
[----:B------:R-:W-:Y:S01]  /*5860*/  ISETP.NE.AND P3, PT, R28, 0x1, PT ;  /* 0x000000011c00780c */ /* 0x000fe20003f65270 */
[----:B------:R-:W-:Y:S01]  /*5870*/  IMAD.HI.U32 R40, R29, R25, RZ ;  /* 0x000000191d287227 */ /* 0x000fe200078e00ff */
[----:B------:R-:W-:Y:S02]  /*5880*/  SHF.R.U32.HI R34, RZ, R57, R34 ;  /* 0x00000039ff227219 */ /* 0x000fe40000011622 */
[----:B------:R-:W-:Y:S01]  /*5890*/  SEL R3, R62, R37, !P0 ;  /* 0x000000253e037207 */ /* 0x000fe20004000000 */
[----:B------:R-:W-:Y:S01]  /*58a0*/  IMAD.HI.U32 R38, R31, R56, RZ ;  /* 0x000000381f267227 */ /* 0x000fe200078e00ff */
[----:B------:R-:W-:Y:S03]  /*58b0*/  SEL R7, R63, R34, !P3 ;  /* 0x000000223f077207 */ /* 0x000fe60005800000 */
[-C--:B------:R-:W-:Y:S01]  /*58c0*/  IMAD.HI.U32 R34, R3, R22.reuse, RZ ;  /* 0x0000001603227227 */ /* 0x080fe200078e00ff */
[----:B------:R-:W-:Y:S03]  /*58d0*/  SHF.R.U32.HI R38, RZ, R57, R38 ;  /* 0x00000039ff267219 */ /* 0x000fe60000011626 */
[----:B------:R-:W-:Y:S01]  /*58e0*/  IMAD.HI.U32 R36, R7, R22, RZ ;  /* 0x0000001607247227 */ /* 0x000fe200078e00ff */
[----:B------:R-:W-:Y:S02]  /*58f0*/  @P2 SHF.R.U32.HI R3, RZ, R23, R34 ;  /* 0x00000017ff032219 */ /* 0x000fe40000011622 */
[----:B------:R-:W-:Y:S02]  /*5900*/  SHF.R.U32.HI R34, RZ, R61, R40 ;  /* 0x0000003dff227219 */ /* 0x000fe40000011628 */
[----:B------:R-:W-:Y:S01]  /*5910*/  @P2 SHF.R.U32.HI R7, RZ, R23, R36 ;  /* 0x00000017ff072219 */ /* 0x000fe20000011624 */
[C---:B------:R-:W-:Y:S01]  /*5920*/  IMAD R2, R26.reuse, R3, RZ ;  /* 0x000000031a027224 */ /* 0x040fe200078e02ff */
[----:B------:R-:W-:Y:S02]  /*5930*/  SEL R5, R29, R34, !P0 ;  /* 0x000000221d057207 */ /* 0x000fe40004000000 */
[----:B------:R-:W-:Y:S01]  /*5940*/  SEL R3, R31, R38, !P3 ;  /* 0x000000261f037207 */ /* 0x000fe20005800000 */
[----:B------:R-:W-:Y:S01]  /*5950*/  IMAD R4, R26, R7, RZ ;  /* 0x000000071a047224 */ /* 0x000fe200078e02ff */
[C---:B------:R-:W-:Y:S01]  /*5960*/  ISETP.GE.AND P0, PT, R5.reuse, R2, PT ;  /* 0x000000020500720c */ /* 0x040fe20003f06270 */
[----:B------:R-:W-:Y:S03]  /*5970*/  IMAD.HI.U32 R6, R5, R22, RZ ;  /* 0x0000001605067227 */ /* 0x000fe600078e00ff */
[----:B------:R-:W-:Y:S01]  /*5980*/  ISETP.GE.OR P0, PT, R3, R4, P0 ;  /* 0x000000040300720c */ /* 0x000fe20000706670 */
[----:B------:R-:W-:Y:S01]  /*5990*/  IMAD.MOV R4, RZ, RZ, -R3 ;  /* 0x000000ffff047224 */ /* 0x000fe200078e0a03 */
[-C--:B------:R-:W-:Y:S03]  /*59a0*/  SHF.R.U32.HI R6, RZ, R23.reuse, R6 ;  /* 0x00000017ff067219 */ /* 0x080fe60000011606 */
[----:B------:R-:W-:Y:S01]  /*59b0*/  IMAD R31, R28, R4, R31 ;  /* 0x000000041c1f7224 */ /* 0x000fe200078e021f */
[----:B------:R-:W-:Y:S05]  /*59c0*/  SEL R15, R5, R6, !P2 ;  /* 0x00000006050f7207 */ /* 0x000fea0005000000 */
[----:B------:R-:W-:Y:S02]  /*59d0*/  IMAD.MOV R6, RZ, RZ, -R15 ;  /* 0x000000ffff067224 */ /* 0x000fe400078e0a0f */
[C---:B------:R-:W-:Y:S04]  /*59e0*/  @!P0 IMAD.HI.U32 R2, R3.reuse, R22, RZ ;  /* 0x0000001603028227 */ /* 0x040fe800078e00ff */
[----:B------:R-:W-:Y:S01]  /*59f0*/  IMAD R6, R26, R6, R5 ;  /* 0x000000061a067224 */ /* 0x000fe200078e0205 */
[----:B------:R-:W-:Y:S04]  /*5a00*/  @!P0 SHF.R.U32.HI R2, RZ, R23, R2 ;  /* 0x00000017ff028219 */ /* 0x000fe80000011602 */
[----:B------:R-:W-:Y:S02]  /*5a10*/  @!P0 SEL R0, R3, R2, !P2 ;  /* 0x0000000203008207 */ /* 0x000fe40005000000 */
[----:B------:R-:W-:Y:S02]  /*5a20*/  IADD3 R2, PT, PT, -R5, RZ, RZ ;  /* 0x000000ff05027210 */ /* 0x000fe40007ffe1ff */
[----:B------:R-:W-:Y:S01]  /*5a30*/  @!P0 IADD3 R8, PT, PT, R15, -R0, RZ ;  /* 0x800000000f088210 */ /* 0x000fe20007ffe0ff */
[----:B------:R-:W-:Y:S02]  /*5a40*/  @!P0 IMAD R0, R7, R6, R0 ;  /* 0x0000000607008224 */ /* 0x000fe400078e0200 */
[----:B------:R-:W-:Y:S02]  /*5a50*/  IMAD R29, R24, R2, R29 ;  /* 0x00000002181d7224 */ /* 0x000fe400078e021d */
[----:B------:R-:W-:Y:S02]  /*5a60*/  @!P0 IMAD R5, R8, R26, R3 ;  /* 0x0000001a08058224 */ /* 0x000fe400078e0203 */
[----:B------:R-:W-:Y:S04]  /*5a70*/  @!P0 IMAD.MOV.U32 R3, RZ, RZ, R0 ;  /* 0x000000ffff038224 */ /* 0x000fe800078e0000 */
[----:B------:R-:W-:Y:S02]  /*5a80*/  IMAD R31, R3, R28, R31 ;  /* 0x0000001c031f7224 */ /* 0x000fe400078e021f */
[----:B------:R-:W-:Y:S07]  /*5a90*/  IMAD R29, R5, R24, R29 ;  /* 0x00000018051d7224 */ /* 0x000fee00078e021d */
.L_x_103:
[----:B-1----:R-:W-:Y:S01]  /*5aa0*/  @!P1 ISETP.NE.AND P0, PT, R10, 0x1, PT ;  /* 0x000000010a00980c */ /* 0x002fe20003f05270 */
[----:B------:R-:W-:Y:S01]  /*5ab0*/  @!P1 IMAD.HI.U32 R3, R29, R11, RZ ;  /* 0x0000000b1d039227 */ /* 0x000fe200078e00ff */
[----:B------:R-:W-:Y:S01]  /*5ac0*/  R2UR UR42, R21 ;  /* 0x00000000152a72ca */ /* 0x000fe200000e0000 */
[----:B------:R-:W-:Y:S01]  /*5ad0*/  BSSY.RECONVERGENT B6, `(.L_x_104) ;  /* 0x0000031000067945 */ /* 0x000fe20003800200 */
[----:B------:R-:W-:Y:S01]  /*5ae0*/  R2UR UR41, R20 ;  /* 0x00000000142972ca */ /* 0x000fe200000e0000 */
[----:B------:R-:W-:Y:S01]  /*5af0*/  @!P1 IMAD.HI.U32 R0, R31, R12, RZ ;  /* 0x0000000c1f009227 */ /* 0x000fe200078e00ff */
[----:B------:R-:W-:Y:S02]  /*5b00*/  @!P1 SHF.R.U32.HI R2, RZ, R14, R3 ;  /* 0x0000000eff029219 */ /* 0x000fe40000011603 */
[----:B------:R-:W-:Y:S01]  /*5b10*/  @!P1 ISETP.NE.AND P2, PT, R9, 0x1, PT ;  /* 0x000000010900980c */ /* 0x000fe20003f45270 */
[----:B------:R-:W-:Y:S01]  /*5b20*/  VIADD R76, R76, 0x1 ;  /* 0x000000014c4c7836 */ /* 0x000fe20000000000 */
[----:B------:R-:W-:Y:S02]  /*5b30*/  @!P1 SEL R2, R29, R2, !P0 ;  /* 0x000000021d029207 */ /* 0x000fe40004000000 */
[----:B------:R-:W-:Y:S02]  /*5b40*/  @!P1 SHF.R.U32.HI R0, RZ, R13, R0 ;  /* 0x0000000dff009219 */ /* 0x000fe40000011600 */
[----:B------:R-:W-:Y:S01]  /*5b50*/  LOP3.LUT P0, RZ, R67, 0x90, RZ, 0xc0, !PT ;  /* 0x0000009043ff7812 */ /* 0x000fe2000780c0ff */
[----:B------:R-:W-:Y:S01]  /*5b60*/  USHF.L.U32 UR42, UR42, 0x6, URZ ;  /* 0x000000062a2a7899 */ /* 0x000fe200080006ff */
[----:B------:R-:W-:Y:S01]  /*5b70*/  @!P1 SEL R3, R31, R0, !P2 ;  /* 0x000000001f039207 */ /* 0x000fe20005000000 */
[----:B------:R-:W-:Y:S01]  /*5b80*/  USHF.L.U32 UR41, UR41, 0x7, URZ ;  /* 0x0000000729297899 */ /* 0x000fe200080006ff */
[----:B------:R-:W-:Y:S03]  /*5b90*/  @P4 SHF.R.U32.HI R68, RZ, 0x10, R17 ;  /* 0x00000010ff444819 */ /* 0x000fe60000011611 */
[----:B------:R-:W-:Y:S02]  /*5ba0*/  @!P1 IMAD.IADD R0, R2, 0x1, -R3 ;  /* 0x0000000102009824 */ /* 0x000fe400078e0a03 */
[----:B------:R-:W-:Y:S02]  /*5bb0*/  @!P1 IMAD.IADD R2, R3, 0x1, -R2 ;  /* 0x0000000103029824 */ /* 0x000fe400078e0a02 */
[----:B------:R-:W-:Y:S02]  /*5bc0*/  @!P1 IMAD R31, R0, R9, R31 ;  /* 0x00000009001f9224 */ /* 0x000fe400078e021f */
[----:B------:R-:W-:Y:S01]  /*5bd0*/  @!P1 IMAD R29, R2, R10, R29 ;  /* 0x0000000a021d9224 */ /* 0x000fe200078e021d */
[----:B------:R-:W-:Y:S06]  /*5be0*/  @!P0 BRA `(.L_x_105) ;  /* 0x00000000007c8947 */ /* 0x000fec0003800000 */
[----:B------:R-:W1:Y:S01]  /*5bf0*/  LDCU.64 UR8, c[0x4][0x80] ;  /* 0x01001000ff0877ac */ /* 0x000e620008000a00 */
[----:B------:R-:W-:Y:S01]  /*5c00*/  MOV R2, 0x0 ;  /* 0x0000000000027802 */ /* 0x000fe20000000f00 */
[----:B------:R-:W-:Y:S02]  /*5c10*/  HFMA2 R12, -RZ, RZ, 0, 5.9604644775390625e-08 ;  /* 0x00000001ff0c7431 */ /* 0x000fe400000001ff */
[----:B------:R-:W-:Y:S01]  /*5c20*/  IMAD.MOV.U32 R8, RZ, RZ, 0x70 ;  /* 0x00000070ff087424 */ /* 0x000fe200078e00ff */
[----:B------:R2:W3:Y:S01]  /*5c30*/  LDC.64 R14, c[0x4][R2] ;  /* 0x01000000020e7b82 */ /* 0x0004e20000000a00 */
[----:B------:R-:W4:Y:S01]  /*5c40*/  LDCU.64 UR6, c[0x4][0x88] ;  /* 0x01001100ff0677ac */ /* 0x000f220008000a00 */
[----:B------:R-:W-:Y:S01]  /*5c50*/  IMAD.MOV.U32 R13, RZ, RZ, RZ ;  /* 0x000000ffff0d7224 */ /* 0x000fe200078e00ff */
[----:B------:R-:W2:Y:S01]  /*5c60*/  LDCU.64 UR4, c[0x4][0x8] ;  /* 0x01000100ff0477ac */ /* 0x000ea20008000a00 */
[----:B-1----:R-:W-:Y:S01]  /*5c70*/  MOV R5, UR9 ;  /* 0x0000000900057c02 */ /* 0x002fe20008000f00 */
[----:B------:R-:W-:Y:S01]  /*5c80*/  IMAD.U32 R4, RZ, RZ, UR8 ;  /* 0x00000008ff047e24 */ /* 0x000fe2000f8e00ff */
[----:B----4-:R-:W-:Y:S01]  /*5c90*/  MOV R7, UR7 ;  /* 0x0000000700077c02 */ /* 0x010fe20008000f00 */
[----:B------:R-:W-:Y:S01]  /*5ca0*/  IMAD.U32 R6, RZ, RZ, UR6 ;  /* 0x00000006ff067e24 */ /* 0x000fe2000f8e00ff */
[----:B--2---:R-:W-:Y:S01]  /*5cb0*/  MOV R11, UR5 ;  /* 0x00000005000b7c02 */ /* 0x004fe20008000f00 */
[----:B------:R-:W-:Y:S02]  /*5cc0*/  IMAD.U32 R10, RZ, RZ, UR4 ;  /* 0x00000004ff0a7e24 */ /* 0x000fe4000f8e00ff */
[----:B------:R-:W-:Y:S07]  /*5cd0*/  LEPC R20, `(.L_x_106) ;  /* 0x000000001014794e */ /* 0x000fee0000000000 */
[----:B---3-5:R-:W-:Y:S05]  /*5ce0*/  CALL.ABS.NOINC R14 ;  /* 0x000000000e007343 */ /* 0x028fea0003c00000 */
.L_x_106:
[----:B------:R-:W1:Y:S01]  /*5cf0*/  LDCU.64 UR8, c[0x4][0x80] ;  /* 0x01001000ff0877ac */ /* 0x000e620008000a00 */
[----:B------:R-:W2:Y:S01]  /*5d00*/  LDC.64 R2, c[0x4][R2] ;  /* 0x0100000002027b82 */ /* 0x000ea20000000a00 */
[----:B------:R-:W-:Y:S02]  /*5d10*/  HFMA2 R12, -RZ, RZ, 0, 5.9604644775390625e-08 ;  /* 0x00000001ff0c7431 */ /* 0x000fe400000001ff */
[----:B------:R-:W-:Y:S02]  /*5d20*/  IMAD.MOV.U32 R8, RZ, RZ, 0x70 ;  /* 0x00000070ff087424 */ /* 0x000fe400078e00ff */
[----:B------:R-:W-:Y:S01]  /*5d30*/  IMAD.MOV.U32 R13, RZ, RZ, RZ ;  /* 0x000000ffff0d7224 */ /* 0x000fe200078e00ff */
[----:B------:R-:W3:Y:S01]  /*5d40*/  LDCU.64 UR6, c[0x4][0x88] ;  /* 0x01001100ff0677ac */ /* 0x000ee20008000a00 */
[----:B------:R-:W4:Y:S01]  /*5d50*/  LDCU.64 UR4, c[0x4][0x8] ;  /* 0x01000100ff0477ac */ /* 0x000f220008000a00 */
[----:B-1----:R-:W-:Y:S02]  /*5d60*/  MOV R4, UR8 ;  /* 0x0000000800047c02 */ /* 0x002fe40008000f00 */
[----:B------:R-:W-:Y:S02]  /*5d70*/  MOV R5, UR9 ;  /* 0x0000000900057c02 */ /* 0x000fe40008000f00 */
[----:B---3--:R-:W-:Y:S01]  /*5d80*/  MOV R7, UR7 ;  /* 0x0000000700077c02 */ /* 0x008fe20008000f00 */
[----:B------:R-:W-:Y:S01]  /*5d90*/  IMAD.U32 R6, RZ, RZ, UR6 ;  /* 0x00000006ff067e24 */ /* 0x000fe2000f8e00ff */
[----:B----4-:R-:W-:Y:S01]  /*5da0*/  MOV R11, UR5 ;  /* 0x00000005000b7c02 */ /* 0x010fe20008000f00 */
[----:B------:R-:W-:Y:S02]  /*5db0*/  IMAD.U32 R10, RZ, RZ, UR4 ;  /* 0x00000004ff0a7e24 */ /* 0x000fe4000f8e00ff */
[----:B------:R-:W-:Y:S07]  /*5dc0*/  LEPC R20, `(.L_x_105) ;  /* 0x000000001014794e */ /* 0x000fee0000000000 */
[----:B--2---:R-:W-:Y:S05]  /*5dd0*/  CALL.ABS.NOINC R2 ;  /* 0x0000000002007343 */ /* 0x004fea0003c00000 */
.L_x_105:
[----:B------:R-:W-:Y:S05]  /*5de0*/  BSYNC.RECONVERGENT B6 ;  /* 0x0000000000067941 */ /* 0x000fea0003800200 */
.L_x_104:
[----:B------:R-:W-:Y:S01]  /*5df0*/  ISETP.NE.U32.AND P4, PT, R54, RZ, PT ;  /* 0x000000ff3600720c */ /* 0x000fe20003f85070 */
[----:B------:R-:W-:Y:S01]  /*5e00*/  UISETP.NE.AND UP2, UPT, UR50, URZ, UPT ;  /* 0x000000ff3200728c */ /* 0x000fe2000bf45270 */
[----:B------:R-:W-:Y:S01]  /*5e10*/  ISETP.NE.U32.AND P2, PT, RZ, UR38, PT ;  /* 0x00000026ff007c0c */ /* 0x000fe2000bf45070 */
[----:B------:R-:W-:Y:S01]  /*5e20*/  UISETP.NE.U32.AND UP1, UPT, UR44, URZ, UPT ;  /* 0x000000ff2c00728c */ /* 0x000fe2000bf25070 */
[----:B------:R-:W-:Y:S01]  /*5e30*/  ISETP.NE.AND.EX P4, PT, R55, RZ, PT, P4 ;  /* 0x000000ff3700720c */ /* 0x000fe20003f85340 */
[----:B------:R-:W-:Y:S01]  /*5e40*/  UPLOP3.LUT UP0, UPT, UPT, UPT, UPT, 0x40, 0x4 ;  /* 0x000000000004789c */ /* 0x000fe20003f0e870 */
[----:B------:R-:W-:Y:S01]  /*5e50*/  ISETP.NE.AND.EX P2, PT, RZ, UR39, PT, P2 ;  /* 0x00000027ff007c0c */ /* 0x000fe2000bf45320 */
[----:B------:R-:W-:Y:S01]  /*5e60*/  UISETP.NE.AND.EX UP1, UPT, UR45, URZ, UPT, UP1 ;  /* 0x000000ff2d00728c */ /* 0x000fe2000bf25310 */
[----:B------:R-:W-:Y:S04]  /*5e70*/  PLOP3.LUT P1, PT, PT, PT, UP2, 0x80, 0x8 ;  /* 0x000000000008781c */ /* 0x000fe80003f2f028 */
[----:B------:R-:W-:Y:S06]  /*5e80*/  @UP2 UPLOP3.LUT UP0, UPT, UPT, UPT, UP1, 0x80, 0x8 ;  /* 0x000000000008289c */ /* 0x000fec0003f0f010 */
[----:B------:R-:W-:Y:S01]  /*5e90*/  PLOP3.LUT P0, PT, PT, PT, UP0, 0x80, 0x8 ;  /* 0x000000000008781c */ /* 0x000fe20003f0f008 */
[----:B------:R-:W-:Y:S01]  /*5ea0*/  @!UPT UIADD3 URZ, UPT, UPT, URZ, URZ, URZ ;  /* 0x000000fffffff290 */ /* 0x000fe2000fffe0ff */
[----:B------:R-:W-:Y:S11]  /*5eb0*/  BRA.U !UP1, `(.L_x_107) ;  /* 0x0000000109387547 */ /* 0x000ff6000b800000 */
[----:B------:R-:W-:Y:S01]  /*5ec0*/  UISETP.NE.U32.AND UP0, UPT, UR38, URZ, UPT ;  /* 0x000000ff2600728c */ /* 0x000fe2000bf05070 */
[----:B------:R-:W-:Y:S02]  /*5ed0*/  HFMA2 R0, -RZ, RZ, 0, 5.9604644775390625e-08 ;  /* 0x00000001ff007431 */ /* 0x000fe400000001ff */
[----:B------:R-:W-:Y:S01]  /*5ee0*/  IMAD.MOV.U32 R59, RZ, RZ, 0x1 ;  /* 0x00000001ff3b7424 */ /* 0x000fe200078e00ff */
[----:B------:R-:W-:Y:S06]  /*5ef0*/  UISETP.NE.AND.EX UP0, UPT, UR39, URZ, UPT, UP0 ;  /* 0x000000ff2700728c */ /* 0x000fec000bf05300 */
[----:B------:R-:W-:Y:S05]  /*5f00*/  PLOP3.LUT P3, PT, PT, PT, UP0, 0x80, 0x8 ;  /* 0x000000000008781c */ /* 0x000fea0003f6f008 */
[----:B------:R-:W1:Y:S01]  /*5f10*/  @UP0 LDCU.64 UR6, c[0x0][0x888] ;  /* 0x00011100ff0607ac */ /* 0x000e620008000a00 */
[----:B------:R-:W-:Y:S07]  /*5f20*/  @UP0 UIMAD UR4, UR36, UR44, URZ ;  /* 0x0000002c240402a4 */ /* 0x000fee000f8e02ff */
[----:B------:R-:W-:Y:S01]  /*5f30*/  @!P3 PRMT R59, R0, 0x7610, R59 ;  /* 0x00007610003bb816 */ /* 0x000fe2000000003b */
[----:B-1----:R-:W-:Y:S03]  /*5f40*/  @UP0 UIMAD.WIDE UR6, UR4, 0x4, UR6 ;  /* 0x00000004040608a5 */ /* 0x002fe6000f8e0206 */
[----:B------:R-:W1:Y:S03]  /*5f50*/  @!UP0 LDCU UR4, c[0x0][0x880] ;  /* 0x00011000ff0487ac */ /* 0x000e660008000800 */
[----:B------:R-:W-:Y:S01]  /*5f60*/  IMAD.U32 R2, RZ, RZ, UR6 ;  /* 0x00000006ff027e24 */ /* 0x000fe2000f8e00ff */
[----:B------:R-:W-:Y:S05]  /*5f70*/  MOV R3, UR7 ;  /* 0x0000000700037c02 */ /* 0x000fea0008000f00 */
[----:B-----5:R2:W5:Y:S02]  /*5f80*/  @P3 LDG.E R35, desc[UR46][R2.64] ;  /* 0x0000002e02233981 */ /* 0x020564000c1e1900 */
[----:B-12---:R-:W-:Y:S02]  /*5f90*/  @!P3 IMAD.U32 R35, RZ, RZ, UR4 ;  /* 0x00000004ff23be24 */ /* 0x006fe4000f8e00ff */
.L_x_107:
[----:B------:R-:W-:Y:S05]  /*5fa0*/  @!P4 BRA `(.L_x_108) ;  /* 0x000000000020c947 */ /* 0x000fea0003800000 */
[----:B------:R-:W-:Y:S04]  /*5fb0*/  ISETP.NE.U32.AND P3, PT, R52, RZ, PT ;  /* 0x000000ff3400720c */ /* 0x000fe80003f65070 */
[----:B------:R-:W-:Y:S11]  /*5fc0*/  ISETP.NE.AND.EX P3, PT, R53, RZ, PT, P3 ;  /* 0x000000ff3500720c */ /* 0x000ff60003f65330 */
[----:B------:R-:W-:Y:S02]  /*5fd0*/  @!UPT UIADD3 URZ, UPT, UPT, URZ, URZ, URZ ;  /* 0x000000fffffff290 */ /* 0x000fe4000fffe0ff */
[----:B------:R-:W1:Y:S01]  /*5fe0*/  @P3 LDC.64 R2, c[0x0][0x8a8] ;  /* 0x00022a00ff023b82 */ /* 0x000e620000000a00 */
[----:B------:R-:W-:Y:S04]  /*5ff0*/  @P3 IMAD R0, R54, UR36, RZ ;  /* 0x0000002436003c24 */ /* 0x000fe8000f8e02ff */
[----:B-1----:R-:W-:Y:S05]  /*6000*/  @P3 IMAD.WIDE R2, R0, 0x4, R2 ;  /* 0x0000000400023825 */ /* 0x002fea00078e0202 */
[----:B-----5:R1:W5:Y:S02]  /*6010*/  @P3 LDG.E R32, desc[UR46][R2.64] ;  /* 0x0000002e02203981 */ /* 0x020364000c1e1900 */
[----:B-1----:R-:W2:Y:S02]  /*6020*/  @!P3 LDC R32, c[0x0][0x8a0] ;  /* 0x00022800ff20bb82 */ /* 0x002ea40000000800 */
.L_x_108:
[----:B-----5:R-:W-:Y:S01]  /*6030*/  FSETP.NEU.AND P3, PT, R35, RZ, PT ;  /* 0x000000ff2300720b */ /* 0x020fe20003f6d000 */
[----:B------:R-:W-:Y:S01]  /*6040*/  IMAD.SHL.U32 R77, R64, 0x2, RZ ;  /* 0x00000002404d7824 */ /* 0x000fe200078e00ff */
[----:B------:R-:W-:Y:S01]  /*6050*/  SEL R5, RZ, 0xffffffff, P2 ;  /* 0xffffffffff057807 */ /* 0x000fe20001000000 */
[----:B------:R-:W-:Y:S01]  /*6060*/  BSSY B1, `(.L_x_109) ;  /* 0x0000034000017945 */ /* 0x000fe20003800000 */
[----:B------:R-:W-:Y:S01]  /*6070*/  @P1 LOP3.LUT P2, RZ, R59, 0xff, RZ, 0xc0, !PT ;  /* 0x000000ff3bff1812 */ /* 0x000fe2000784c0ff */
[----:B------:R-:W-:Y:S01]  /*6080*/  IMAD.MOV.U32 R39, RZ, RZ, 0x1 ;  /* 0x00000001ff277424 */ /* 0x000fe200078e00ff */
[----:B------:R-:W-:Y:S01]  /*6090*/  @P1 SEL R0, RZ, 0xffffffff, P3 ;  /* 0xffffffffff001807 */ /* 0x000fe20001800000 */
[C---:B------:R-:W-:Y:S01]  /*60a0*/  IMAD R34, R30.reuse, 0x40, R33 ;  /* 0x000000401e227824 */ /* 0x040fe200078e0221 */
[----:B------:R-:W-:Y:S01]  /*60b0*/  LOP3.LUT R71, R71, 0x1, RZ, 0x3c, !PT ;  /* 0x0000000147477812 */ /* 0x000fe200078e3cff */
[----:B------:R-:W-:Y:S01]  /*60c0*/  IMAD.MOV.U32 R38, RZ, RZ, RZ ;  /* 0x000000ffff267224 */ /* 0x000fe200078e00ff */
[----:B------:R-:W-:Y:S02]  /*60d0*/  @P0 SEL R0, R5, R0, !P2 ;  /* 0x0000000005000207 */ /* 0x000fe40005000000 */
[----:B------:R-:W-:Y:S02]  /*60e0*/  CS2R R50, SRZ ;  /* 0x0000000000327805 */ /* 0x000fe4000001ff00 */
[----:B------:R-:W-:Y:S02]  /*60f0*/  LEA R74, R30, UR48, 0x3 ;  /* 0x000000301e4a7c11 */ /* 0x000fe4000f8e18ff */
[----:B------:R-:W-:Y:S02]  /*6100*/  CS2R R48, SRZ ;  /* 0x0000000000307805 */ /* 0x000fe4000001ff00 */
[----:B------:R-:W-:Y:S02]  /*6110*/  @P1 LOP3.LUT R0, R0, 0x1, RZ, 0xc0, !PT ;  /* 0x0000000100001812 */ /* 0x000fe400078ec0ff */
[----:B------:R-:W-:Y:S02]  /*6120*/  CS2R R42, SRZ ;  /* 0x00000000002a7805 */ /* 0x000fe4000001ff00 */
[----:B------:R-:W-:Y:S02]  /*6130*/  SHF.L.U32 R3, R70, 0x1f, RZ ;  /* 0x0000001f46037819 */ /* 0x000fe400000006ff */
[----:B------:R-:W-:Y:S02]  /*6140*/  CS2R R40, SRZ ;  /* 0x0000000000287805 */ /* 0x000fe4000001ff00 */
[----:B------:R-:W-:Y:S01]  /*6150*/  ISETP.NE.U32.OR P5, PT, R0, 0x1, !P1 ;  /* 0x000000010000780c */ /* 0x000fe20004fa5470 */
[----:B------:R-:W-:Y:S01]  /*6160*/  VIADD R82, R77, UR48 ;  /* 0x000000304d527c36 */ /* 0x000fe20008000000 */
[----:B------:R-:W-:Y:S02]  /*6170*/  PLOP3.LUT P2, PT, PT, PT, UP1, 0x80, 0x8 ;  /* 0x000000000008781c */ /* 0x000fe40003f4f018 */
[----:B------:R-:W-:Y:S02]  /*6180*/  SEL R0, RZ, 0xffffffff, P3 ;  /* 0xffffffffff007807 */ /* 0x000fe40001800000 */
[----:B------:R-:W-:Y:S02]  /*6190*/  LOP3.LUT P3, R75, R59, 0xff, RZ, 0xc0, !PT ;  /* 0x000000ff3b4b7812 */ /* 0x000fe4000786c0ff */
[----:B------:R-:W-:Y:S05]  /*61a0*/  P2R R78, PR, RZ, 0x20 ;  /* 0x00000020ff4e7803 */ /* 0x000fea0000000000 */
[----:B------:R-:W-:Y:S02]  /*61b0*/  @P5 SHF.L.U32 R2, R71, 0x1f, RZ ;  /* 0x0000001f47025819 */ /* 0x000fe400000006ff */
[----:B------:R-:W-:Y:S02]  /*61c0*/  @P2 SEL R0, R5, R0, !P3 ;  /* 0x0000000005002207 */ /* 0x000fe40005800000 */
[----:B------:R-:W1:Y:S02]  /*61d0*/  @P5 SYNCS.PHASECHK.TRANS64.TRYWAIT P1, [UR48+0x50], R2 ;  /* 0x00005002ff0055a7 */ /* 0x000e640008021130 */
[----:B------:R-:W-:Y:S04]  /*61e0*/  LOP3.LUT R0, R0, 0x1, RZ, 0xc0, !PT ;  /* 0x0000000100007812 */ /* 0x000fe800078ec0ff */
[----:B------:R-:W-:Y:S04]  /*61f0*/  ISETP.NE.U32.AND P4, PT, R0, 0x1, PT ;  /* 0x000000010000780c */ /* 0x000fe80003f85070 */
[----:B------:R-:W-:Y:S01]  /*6200*/  P2R R80, PR, RZ, 0x10 ;  /* 0x00000010ff507803 */ /* 0x000fe20000000000 */
[----:B------:R3:W4:Y:S01]  /*6210*/  SYNCS.PHASECHK.TRANS64.TRYWAIT P0, [R74+URZ+0xc0], R3 ;  /* 0x0000c0034a0075a7 */ /* 0x00072200080011ff */
[----:B-1----:R-:W-:Y:S01]  /*6220*/  @P5 SEL R39, RZ, 0x1, !P1 ;  /* 0x00000001ff275807 */ /* 0x002fe20004800000 */
[----:B---3--:R-:W-:Y:S06]  /*6230*/  @!P5 BRA `(.L_x_110) ;  /* 0x000000000058d947 */ /* 0x008fec0003800000 */
[C---:B------:R-:W-:Y:S01]  /*6240*/  VIADD R0, R82.reuse, 0x200 ;  /* 0x0000020052007836 */ /* 0x040fe20000000000 */
[----:B------:R-:W-:Y:S01]  /*6250*/  LOP3.LUT P5, RZ, R65, 0x40, RZ, 0xc0, !PT ;  /* 0x0000004041ff7812 */ /* 0x000fe200078ac0ff */
[----:B------:R-:W-:Y:S01]  /*6260*/  BSSY B0, `(.L_x_111) ;  /* 0x000000e000007945 */ /* 0x000fe20003800000 */
[----:B------:R-:W-:Y:S01]  /*6270*/  ISETP.NE.AND P2, PT, R39, RZ, PT ;  /* 0x000000ff2700720c */ /* 0x000fe20003f45270 */
[----:B------:R-:W-:Y:S01]  /*6280*/  @P4 VIADD R2, R82, 0x210 ;  /* 0x0000021052024836 */ /* 0x000fe20000000000 */
[----:B------:R-:W-:Y:S01]  /*6290*/  PLOP3.LUT P1, PT, PT, PT, PT, 0x8, 0x80 ;  /* 0x000000000080781c */ /* 0x000fe20003f2e170 */
[----:B------:R-:W-:Y:S01]  /*62a0*/  IMAD.MOV.U32 R51, RZ, RZ, RZ ;  /* 0x000000ffff337224 */ /* 0x000fe200078e00ff */
[----:B------:R-:W-:Y:S02]  /*62b0*/  @P4 PLOP3.LUT P1, PT, P5, PT, PT, 0x80, 0x8 ;  /* 0x000000000008481c */ /* 0x000fe40002f2f070 */
[----:B------:R-:W-:Y:S02]  /*62c0*/  CS2R R48, SRZ ;  /* 0x0000000000307805 */ /* 0x000fe4000001ff00 */
[----:B------:R-:W-:Y:S02]  /*62d0*/  CS2R R42, SRZ ;  /* 0x00000000002a7805 */ /* 0x000fe4000001ff00 */
[----:B------:R-:W-:Y:S07]  /*62e0*/  CS2R R40, SRZ ;  /* 0x0000000000287805 */ /* 0x000fee000001ff00 */
[----:B------:R-:W-:Y:S01]  /*62f0*/  @P1 VIADD R2, R0, 0xfffffff0 ;  /* 0xfffffff000021836 */ /* 0x000fe20000000000 */
[----:B------:R-:W-:Y:S06]  /*6300*/  @P2 BRA `(.L_x_112) ;  /* 0x00000000000c2947 */ /* 0x000fec0003800000 */
[----:B------:R-:W-:Y:S04]  /*6310*/  SHF.L.U32 R5, R71, 0x1f, RZ ;  /* 0x0000001f47057819 */ /* 0x000fe800000006ff */
[----:B------:R-:W1:Y:S02]  /*6320*/  SYNCS.PHASECHK.TRANS64.TRYWAIT P1, [UR48+0x50], R5 ;  /* 0x00005005ff0075a7 */ /* 0x000e640008021130 */
[----:B-1----:R-:W-:Y:S05]  /*6330*/  @!P1 BRA `(.L_x_113) ;  /* 0x00000030004c9947 */ /* 0x002fea0003800000 */
.L_x_112:
[----:B------:R-:W-:Y:S05]  /*6340*/  BSYNC B0 ;  /* 0x0000000000007941 */ /* 0x000fea0003800000 */
.L_x_111:
[----:B------:R-:W-:Y:S01]  /*6350*/  ISETP.NE.AND P1, PT, R80, RZ, PT ;  /* 0x000000ff5000720c */ /* 0x000fe20003f25270 */
[----:B------:R-:W-:Y:S11]  /*6360*/  HFMA2 R38, -RZ, RZ, 0, 5.9604644775390625e-08 ;  /* 0x00000001ff267431 */ /* 0x000ff600000001ff */
[----:B------:R-:W-:Y:S01]  /*6370*/  @!UPT UIADD3 URZ, UPT, UPT, URZ, URZ, URZ ;  /* 0x000000fffffff290 */ /* 0x000fe2000fffe0ff */
[----:B------:R3:W1:Y:S04]  /*6380*/  @P1 LDS.128 R48, [R2] ;  /* 0x0000000002301984 */ /* 0x0006680000000c00 */
[----:B------:R3:W1:Y:S02]  /*6390*/  @P1 LDS.128 R40, [R77+UR48+0x200] ;  /* 0x000200304d281984 */ /* 0x0006640008000c00 */
.L_x_110:
[----:B------:R-:W-:Y:S05]  /*63a0*/  BSYNC B1 ;  /* 0x0000000000017941 */ /* 0x000fea0003800000 */
.L_x_109:
[----:B-1----:R-:W-:Y:S04]  /*63b0*/  SHF.R.U32.HI R5, RZ, 0x15, R34 ;  /* 0x00000015ff057819 */ /* 0x002fe80000011622 */
[----:B------:R-:W-:Y:S01]  /*63c0*/  LOP3.LUT P1, RZ, R5, 0x3, R66, 0x48, !PT ;  /* 0x0000000305ff7812 */ /* 0x000fe20007824842 */
[----:B------:R-:W-:Y:S01]  /*63d0*/  @!UPT UIADD3 URZ, UPT, UPT, URZ, URZ, URZ ;  /* 0x000000fffffff290 */ /* 0x000fe2000fffe0ff */
[----:B----4-:R-:W-:Y:S11]  /*63e0*/  @P0 BRA `(.L_x_114) ;  /* 0x0000000000080947 */ /* 0x010ff60003800000 */
[----:B------:R-:W1:Y:S02]  /*63f0*/  SYNCS.PHASECHK.TRANS64.TRYWAIT P0, [R74+URZ+0xc0], R3 ;  /* 0x0000c0034a0075a7 */ /* 0x000e6400080011ff */
[----:B-1----:R-:W-:Y:S05]  /*6400*/  @!P0 BRA `(.L_x_115) ;  /* 0x0000003000308947 */ /* 0x002fea0003800000 */
.L_x_114:
[----:B------:R-:W-:Y:S05]  /*6410*/  @!P1 BRA `(.L_x_116) ;  /* 0x0000000000409947 */ /* 0x000fea0003800000 */
[----:B------:R-:W4:Y:S01]  /*6420*/  LDCU.64 UR8, c[0x4][0x70] ;  /* 0x01000e00ff0877ac */ /* 0x000f220008000a00 */
[----:B-1----:R-:W-:Y:S01]  /*6430*/  MOV R3, 0x0 ;  /* 0x0000000000037802 */ /* 0x002fe20000000f00 */
[----:B------:R-:W-:Y:S02]  /*6440*/  HFMA2 R12, -RZ, RZ, 0, 5.9604644775390625e-08 ;  /* 0x00000001ff0c7431 */ /* 0x000fe400000001ff */
[----:B------:R-:W-:Y:S02]  /*6450*/  IMAD.MOV.U32 R8, RZ, RZ, 0x192 ;  /* 0x00000192ff087424 */ /* 0x000fe400078e00ff */
[----:B------:R-:W-:Y:S01]  /*6460*/  IMAD.MOV.U32 R13, RZ, RZ, RZ ;  /* 0x000000ffff0d7224 */ /* 0x000fe200078e00ff */
[----:B------:R-:W1:Y:S01]  /*6470*/  LDCU.64 UR6, c[0x4][0x78] ;  /* 0x01000f00ff0677ac */ /* 0x000e620008000a00 */
[----:B---3--:R-:W3:Y:S01]  /*6480*/  LDC.64 R2, c[0x4][R3] ;  /* 0x0100000003027b82 */ /* 0x008ee20000000a00 */
[----:B------:R-:W5:Y:S01]  /*6490*/  LDCU.64 UR4, c[0x4][0x10] ;  /* 0x01000200ff0477ac */ /* 0x000f620008000a00 */
[----:B----4-:R-:W-:Y:S01]  /*64a0*/  MOV R5, UR9 ;  /* 0x0000000900057c02 */ /* 0x010fe20008000f00 */
[----:B------:R-:W-:Y:S01]  /*64b0*/  IMAD.U32 R4, RZ, RZ, UR8 ;  /* 0x00000008ff047e24 */ /* 0x000fe2000f8e00ff */
[----:B-1----:R-:W-:Y:S01]  /*64c0*/  MOV R7, UR7 ;  /* 0x0000000700077c02 */ /* 0x002fe20008000f00 */
[----:B------:R-:W-:Y:S01]  /*64d0*/  IMAD.U32 R6, RZ, RZ, UR6 ;  /* 0x00000006ff067e24 */ /* 0x000fe2000f8e00ff */
[----:B-----5:R-:W-:Y:S01]  /*64e0*/  MOV R11, UR5 ;  /* 0x00000005000b7c02 */ /* 0x020fe20008000f00 */
[----:B------:R-:W-:Y:S02]  /*64f0*/  IMAD.U32 R10, RZ, RZ, UR4 ;  /* 0x00000004ff0a7e24 */ /* 0x000fe4000f8e00ff */
[----:B------:R-:W-:Y:S07]  /*6500*/  LEPC R20, `(.L_x_116) ;  /* 0x000000001014794e */ /* 0x000fee0000000000 */
[----:B--23--:R-:W-:Y:S05]  /*6510*/  CALL.ABS.NOINC R2 ;  /* 0x0000000002007343 */ /* 0x00cfea0003c00000 */
.L_x_116:
[----:B------:R-:W-:Y:S05]  /*6520*/  WARPSYNC.ALL ;  /* 0x0000000000007948 */ /* 0x000fea0003800000 */
[----:B------:R-:W-:Y:S01]  /*6530*/  R2UR UR4, R34 ;  /* 0x00000000220472ca */ /* 0x000fe200000e0000 */
[--C-:B------:R-:W-:Y:S01]  /*6540*/  HADD2.F32 R20, -RZ, R40.reuse.H0_H0 ;  /* 0x20000028ff147230 */ /* 0x100fe20000004100 */
[----:B------:R-:W-:Y:S01]  /*6550*/  MOV R81, 0x10 ;  /* 0x0000001000517802 */ /* 0x000fe20000000f00 */
[----:B------:R-:W-:Y:S01]  /*6560*/  HADD2.F32 R21, -RZ, R40.H1_H1 ;  /* 0x30000028ff157230 */ /* 0x000fe20000004100 */
[----:B------:R-:W-:Y:S01]  /*6570*/  LOP3.LUT P6, RZ, R65, 0x40, RZ, 0xc0, !PT ;  /* 0x0000004041ff7812 */ /* 0x000fe200078cc0ff */
[----:B------:R-:W-:Y:S01]  /*6580*/  HADD2.F32 R36, -RZ, R41.H1_H1 ;  /* 0x30000029ff247230 */ /* 0x000fe20000004100 */
[----:B------:R-:W-:Y:S01]  /*6590*/  ISETP.NE.AND P0, PT, R72, RZ, PT ;  /* 0x000000ff4800720c */ /* 0x000fe20003f05270 */
[----:B------:R-:W-:Y:S01]  /*65a0*/  HADD2.F32 R37, -RZ, R43.H0_H0 ;  /* 0x2000002bff257230 */ /* 0x000fe20000004100 */
[----:B------:R-:W-:Y:S01]  /*65b0*/  SEL R81, R81, 0xfffffff0, !P6 ;  /* 0xfffffff051517807 */ /* 0x000fe20007000000 */
[----:B------:R-:W-:Y:S03]  /*65c0*/  BSSY.RECONVERGENT B0, `(.L_x_117) ;  /* 0x000004f000007945 */ /* 0x000fe60003800200 */
[----:B------:R-:W-:Y:S01]  /*65d0*/  IADD3 R79, PT, PT, R82, R81, RZ ;  /* 0x00000051524f7210 */ /* 0x000fe20007ffe0ff */
[----:B------:R-:W2:Y:S02]  /*65e0*/  LDTM.x16 R4, tmem[UR4] ;  /* 0x00000004000479ee */ /* 0x000ea40008240000 */
[C---:B--2---:R-:W-:Y:S01]  /*65f0*/  FMUL R0, R32.reuse, R4 ;  /* 0x0000000420007220 */ /* 0x044fe20000400000 */
[C---:B---3--:R-:W-:Y:S01]  /*6600*/  FMUL R2, R32.reuse, R5 ;  /* 0x0000000520027220 */ /* 0x048fe20000400000 */
[C---:B-1----:R-:W-:Y:S01]  /*6610*/  FMUL R3, R32.reuse, R6 ;  /* 0x0000000620037220 */ /* 0x042fe20000400000 */
[C---:B------:R-:W-:Y:S01]  /*6620*/  FMUL R7, R32.reuse, R7 ;  /* 0x0000000720077220 */ /* 0x040fe20000400000 */
[C---:B------:R-:W-:Y:S01]  /*6630*/  FFMA R0, R35.reuse, R20, R0 ;  /* 0x0000001423007223 */ /* 0x040fe20000000000 */
[----:B------:R-:W-:Y:S02]  /*6640*/  HADD2.F32 R20, -RZ, R41.H0_H0 ;  /* 0x20000029ff147230 */ /* 0x000fe40000004100 */
[C---:B------:R-:W-:Y:S01]  /*6650*/  FFMA R2, R35.reuse, R21, R2 ;  /* 0x0000001523027223 */ /* 0x040fe20000000002 */
[--C-:B------:R-:W-:Y:S02]  /*6660*/  HADD2.F32 R21, -RZ, R42.reuse.H0_H0 ;  /* 0x2000002aff157230 */ /* 0x100fe40000004100 */
[C---:B------:R-:W-:Y:S01]  /*6670*/  FMUL R4, R32.reuse, R8 ;  /* 0x0000000820047220 */ /* 0x040fe20000400000 */
[C---:B------:R-:W-:Y:S01]  /*6680*/  FMUL R5, R32.reuse, R9 ;  /* 0x0000000920057220 */ /* 0x040fe20000400000 */
[C---:B------:R-:W-:Y:S01]  /*6690*/  FFMA R3, R35.reuse, R20, R3 ;  /* 0x0000001423037223 */ /* 0x040fe20000000003 */
[----:B------:R-:W-:Y:S02]  /*66a0*/  HADD2.F32 R20, -RZ, R42.H1_H1 ;  /* 0x3000002aff147230 */ /* 0x000fe40000004100 */
[C---:B------:R-:W-:Y:S01]  /*66b0*/  FFMA R7, R35.reuse, R36, R7 ;  /* 0x0000002423077223 */ /* 0x040fe20000000007 */
[C---:B------:R-:W-:Y:S01]  /*66c0*/  FMUL R6, R32.reuse, R10 ;  /* 0x0000000a20067220 */ /* 0x040fe20000400000 */
[----:B------:R-:W-:Y:S02]  /*66d0*/  HADD2.F32 R36, -RZ, R43.H1_H1 ;  /* 0x3000002bff247230 */ /* 0x000fe40000004100 */
[C---:B------:R-:W-:Y:S01]  /*66e0*/  FMUL R11, R32.reuse, R11 ;  /* 0x0000000b200b7220 */ /* 0x040fe20000400000 */
[C---:B------:R-:W-:Y:S01]  /*66f0*/  FFMA R4, R35.reuse, R21, R4 ;  /* 0x0000001523047223 */ /* 0x040fe20000000004 */
[C---:B------:R-:W-:Y:S01]  /*6700*/  FFMA R5, R35.reuse, R20, R5 ;  /* 0x0000001423057223 */ /* 0x040fe20000000005 */
[C---:B------:R-:W-:Y:S01]  /*6710*/  FFMA R6, R35.reuse, R37, R6 ;  /* 0x0000002523067223 */ /* 0x040fe20000000006 */
[--C-:B------:R-:W-:Y:S02]  /*6720*/  HADD2.F32 R20, -RZ, R48.reuse.H0_H0 ;  /* 0x20000030ff147230 */ /* 0x100fe40000004100 */
[C---:B------:R-:W-:Y:S01]  /*6730*/  FFMA R11, R35.reuse, R36, R11 ;  /* 0x00000024230b7223 */ /* 0x040fe2000000000b */
[C---:B------:R-:W-:Y:S01]  /*6740*/  FMUL R8, R32.reuse, R12 ;  /* 0x0000000c20087220 */ /* 0x040fe20000400000 */
[----:B------:R-:W-:Y:S02]  /*6750*/  HADD2.F32 R36, -RZ, R48.H1_H1 ;  /* 0x30000030ff247230 */ /* 0x000fe40000004100 */
[C---:B------:R-:W-:Y:S01]  /*6760*/  FMUL R9, R32.reuse, R13 ;  /* 0x0000000d20097220 */ /* 0x040fe20000400000 */
[--C-:B------:R-:W-:Y:S02]  /*6770*/  HADD2.F32 R21, -RZ, R49.reuse.H0_H0 ;  /* 0x20000031ff157230 */ /* 0x100fe40000004100 */
[C---:B------:R-:W-:Y:S01]  /*6780*/  FMUL R10, R32.reuse, R14 ;  /* 0x0000000e200a7220 */ /* 0x040fe20000400000 */
[C---:B------:R-:W-:Y:S01]  /*6790*/  FFMA R8, R35.reuse, R20, R8 ;  /* 0x0000001423087223 */ /* 0x040fe20000000008 */
[----:B------:R-:W-:Y:S02]  /*67a0*/  HADD2.F32 R20, -RZ, R49.H1_H1 ;  /* 0x30000031ff147230 */ /* 0x000fe40000004100 */
[C---:B------:R-:W-:Y:S01]  /*67b0*/  FFMA R9, R35.reuse, R36, R9 ;  /* 0x0000002423097223 */ /* 0x040fe20000000009 */
[C---:B------:R-:W-:Y:S01]  /*67c0*/  FMUL R15, R32.reuse, R15 ;  /* 0x0000000f200f7220 */ /* 0x040fe20000400000 */
[C---:B------:R-:W-:Y:S01]  /*67d0*/  FFMA R10, R35.reuse, R21, R10 ;  /* 0x00000015230a7223 */ /* 0x040fe2000000000a */
[--C-:B------:R-:W-:Y:S02]  /*67e0*/  HADD2.F32 R21, -RZ, R50.reuse.H0_H0 ;  /* 0x20000032ff157230 */ /* 0x100fe40000004100 */
[C---:B------:R-:W-:Y:S01]  /*67f0*/  FMUL R12, R32.reuse, R16 ;  /* 0x00000010200c7220 */ /* 0x040fe20000400000 */
[----:B------:R-:W-:Y:S02]  /*6800*/  HADD2.F32 R36, -RZ, R50.H1_H1 ;  /* 0x30000032ff247230 */ /* 0x000fe40000004100 */
[C---:B------:R-:W-:Y:S01]  /*6810*/  FFMA R15, R35.reuse, R20, R15 ;  /* 0x00000014230f7223 */ /* 0x040fe2000000000f */
[C---:B------:R-:W-:Y:S01]  /*6820*/  FMUL R13, R32.reuse, R17 ;  /* 0x00000011200d7220 */ /* 0x040fe20000400000 */
[--C-:B------:R-:W-:Y:S02]  /*6830*/  HADD2.F32 R37, -RZ, R51.reuse.H0_H0 ;  /* 0x20000033ff257230 */ /* 0x100fe40000004100 */
[C---:B------:R-:W-:Y:S01]  /*6840*/  FMUL R14, R32.reuse, R18 ;  /* 0x00000012200e7220 */ /* 0x040fe20000400000 */
[----:B------:R-:W-:Y:S02]  /*6850*/  HADD2.F32 R20, -RZ, R51.H1_H1 ;  /* 0x30000033ff147230 */ /* 0x000fe40000004100 */
[----:B------:R-:W-:Y:S01]  /*6860*/  FMUL R19, R32, R19 ;  /* 0x0000001320137220 */ /* 0x000fe20000400000 */
[----:B------:R-:W-:Y:S01]  /*6870*/  F2FP.F16.F32.PACK_AB R44, R2, R0 ;  /* 0x00000000022c723e */ /* 0x000fe200000000ff */
[----:B------:R-:W-:Y:S01]  /*6880*/  FFMA R12, R35, R21, R12 ;  /* 0x00000015230c7223 */ /* 0x000fe2000000000c */
[----:B------:R-:W-:Y:S01]  /*6890*/  F2FP.F16.F32.PACK_AB R45, R7, R3 ;  /* 0x00000003072d723e */ /* 0x000fe200000000ff */
[----:B------:R-:W-:Y:S01]  /*68a0*/  FFMA R13, R35, R36, R13 ;  /* 0x00000024230d7223 */ /* 0x000fe2000000000d */
[----:B------:R-:W-:Y:S01]  /*68b0*/  F2FP.F16.F32.PACK_AB R46, R5, R4 ;  /* 0x00000004052e723e */ /* 0x000fe200000000ff */
[----:B------:R-:W-:Y:S01]  /*68c0*/  FFMA R14, R35, R37, R14 ;  /* 0x00000025230e7223 */ /* 0x000fe2000000000e */
[----:B------:R-:W-:Y:S01]  /*68d0*/  F2FP.F16.F32.PACK_AB R47, R11, R6 ;  /* 0x000000060b2f723e */ /* 0x000fe200000000ff */
[----:B------:R-:W-:Y:S01]  /*68e0*/  FFMA R19, R35, R20, R19 ;  /* 0x0000001423137223 */ /* 0x000fe20000000013 */
[----:B------:R-:W-:Y:S02]  /*68f0*/  F2FP.F16.F32.PACK_AB R84, R9, R8 ;  /* 0x000000080954723e */ /* 0x000fe400000000ff */
[----:B------:R-:W-:Y:S01]  /*6900*/  F2FP.F16.F32.PACK_AB R85, R15, R10 ;  /* 0x0000000a0f55723e */ /* 0x000fe200000000ff */
[----:B------:R1:W-:Y:S01]  /*6910*/  STS.128 [R77+UR48+0x200], R44 ;  /* 0x0002002c4d007988 */ /* 0x0003e20008000c30 */
[----:B------:R-:W-:Y:S02]  /*6920*/  F2FP.F16.F32.PACK_AB R86, R13, R12 ;  /* 0x0000000c0d56723e */ /* 0x000fe400000000ff */
[----:B------:R-:W-:Y:S05]  /*6930*/  F2FP.F16.F32.PACK_AB R87, R19, R14 ;  /* 0x0000000e1357723e */ /* 0x000fea00000000ff */
[----:B------:R1:W-:Y:S01]  /*6940*/  STS.128 [R79+0x200], R84 ;  /* 0x000200544f007388 */ /* 0x0003e20000000c00 */
[----:B------:R-:W-:Y:S01]  /*6950*/  @!PT LDS RZ, [RZ] ;  /* 0x00000000fffff984 */ /* 0x000fe20000000800 */
[----:B------:R-:W-:Y:S01]  /*6960*/  @!PT LDS RZ, [RZ] ;  /* 0x00000000fffff984 */ /* 0x000fe20000000800 */
[----:B------:R-:W-:Y:S01]  /*6970*/  @!PT LDS RZ, [RZ] ;  /* 0x00000000fffff984 */ /* 0x000fe20000000800 */
[----:B------:R-:W-:Y:S01]  /*6980*/  @!PT LDS RZ, [RZ] ;  /* 0x00000000fffff984 */ /* 0x000fe20000000800 */
[----:B------:R2:W-:Y:S07]  /*6990*/  MEMBAR.ALL.CTA ;  /* 0x0000000000007992 */ /* 0x0005ee0000008000 */
[----:B--2---:R-:W2:Y:S02]  /*69a0*/  FENCE.VIEW.ASYNC.S ;  /* 0x00000000000073c6 */ /* 0x004ea40000000000 */
[----:B--2---:R-:W-:Y:S06]  /*69b0*/  BAR.SYNC.DEFER_BLOCKING 0x1, 0x80 ;  /* 0x0042000000007b1d */ /* 0x004fec0000010000 */
[----:B------:R-:W-:Y:S05]  /*69c0*/  @P0 BRA `(.L_x_118) ;  /* 0x0000000000380947 */ /* 0x000fea0003800000 */
[----:B------:R-:W-:Y:S02]  /*69d0*/  UIADD3 UR4, UPT, UPT, UR48, 0x200, URZ ;  /* 0x0000020030047890 */ /* 0x000fe4000fffe0ff */
[----:B------:R-:W-:Y:S01]  /*69e0*/  UIADD3 UR8, UP0, UPT, UR52, 0x680, URZ ;  /* 0x0000068034087890 */ /* 0x000fe2000ff1e0ff */
[----:B------:R-:W-:Y:S01]  /*69f0*/  UMOV UR43, UR36 ;  /* 0x00000024002b7c82 */ /* 0x000fe20008000000 */
[----:B------:R-:W-:Y:S02]  /*6a00*/  UIADD3 UR5, UPT, UPT, UR41, 0x40, URZ ;  /* 0x0000004029057890 */ /* 0x000fe4000fffe0ff */
[----:B------:R-:W-:Y:S01]  /*6a10*/  MOV R67, UR4 ;  /* 0x0000000400437c02 */ /* 0x000fe20008000f00 */
[----:B------:R-:W-:Y:S02]  /*6a20*/  UIADD3.X UR9, UPT, UPT, URZ, UR53, URZ, UP0, !UPT ;  /* 0x00000035ff097290 */ /* 0x000fe400087fe4ff */
[----:B------:R-:W-:Y:S01]  /*6a30*/  UIADD3 UR4, UPT, UPT, UR48, 0xa00, URZ ;  /* 0x00000a0030047890 */ /* 0x000fe2000fffe0ff */
[----:B------:R-:W-:Y:S01]  /*6a40*/  R2UR UR40, R67 ;  /* 0x00000000432872ca */ /* 0x000fe200000e0000 */
[----:B------:R-:W-:Y:S01]  /*6a50*/  UMOV UR6, UR42 ;  /* 0x0000002a00067c82 */ /* 0x000fe20008000000 */
[----:B------:R-:W-:Y:S11]  /*6a60*/  UMOV UR7, UR36 ;  /* 0x0000002400077c82 */ /* 0x000ff60008000000 */
[----:B------:R2:W-:Y:S01]  /*6a70*/  UTMASTG.3D [UR40], [UR8] ;  /* 0x00000028080073b5 */ /* 0x0005e20008010000 */
[----:B------:R2:W-:Y:S01]  /*6a80*/  UTMASTG.3D [UR4], [UR8] ;  /* 0x00000004080073b5 */ /* 0x0005e20008010000 */
[----:B------:R0:W-:Y:S01]  /*6a90*/  UTMACMDFLUSH ;  /* 0x00000000000079b7 */ /* 0x0001e20000000000 */
[----:B--2---:R-:W-:Y:S04]  /*6aa0*/  DEPBAR.LE SB0, 0x1 ;  /* 0x000080400000791a */ /* 0x004fe80000000000 */
.L_x_118:
[----:B------:R-:W-:Y:S05]  /*6ab0*/  BSYNC.RECONVERGENT B0 ;  /* 0x0000000000007941 */ /* 0x000fea0003800200 */
.L_x_117:
[----:B------:R-:W-:Y:S01]  /*6ac0*/  BAR.SYNC.DEFER_BLOCKING 0x1, 0x80 ;  /* 0x0042000000007b1d */ /* 0x000fe20000010000 */
[----:B------:R-:W-:Y:S01]  /*6ad0*/  ISETP.NE.AND P1, PT, R78, RZ, PT ;  /* 0x000000ff4e00720c */ /* 0x000fe20003f25270 */
[----:B------:R-:W-:Y:S01]  /*6ae0*/  UISETP.NE.AND UP0, UPT, UR49, URZ, UPT ;  /* 0x000000ff3100728c */ /* 0x000fe2000bf05270 */
[----:B------:R-:W-:Y:S11]  /*6af0*/  LEA R3, R38, UR48, 0x3 ;  /* 0x0000003026037c11 */ /* 0x000ff6000f8e18ff */
[----:B------:R-:W-:Y:S01]  /*6b00*/  @P1 SHF.L.U32 R2, R71, 0x1f, RZ ;  /* 0x0000001f47021819 */ /* 0x000fe200000006ff */
[----:B------:R-:W-:Y:S06]  /*6b10*/  BRA.U !UP0, `(.L_x_119) ;  /* 0x0000000108247547 */ /* 0x000fec000b800000 */
[----:B------:R-:W-:Y:S01]  /*6b20*/  IMAD.U32 R5, RZ, RZ, UR51 ;  /* 0x00000033ff057e24 */ /* 0x000fe2000f8e00ff */
[----:B------:R-:W-:Y:S01]  /*6b30*/  MOV R0, UR37 ;  /* 0x0000002500007c02 */ /* 0x000fe20008000f00 */
[----:B------:R-:W-:Y:S03]  /*6b40*/  UIADD3 UR51, UPT, UPT, UR51, 0x1, URZ ;  /* 0x0000000133337890 */ /* 0x000fe6000fffe0ff */
[----:B------:R-:W-:Y:S01]  /*6b50*/  @P1 LEA R5, R5, UR48, 0x3 ;  /* 0x0000003005051c11 */ /* 0x000fe2000f8e18ff */
[----:B------:R-:W-:Y:S04]  /*6b60*/  UISETP.NE.AND UP0, UPT, UR51, 0x4, UPT ;  /* 0x000000043300788c */ /* 0x000fe8000bf05270 */
[----:B------:R-:W-:Y:S01]  /*6b70*/  @P1 VIADD R5, R5, 0x70 ;  /* 0x0000007005051836 */ /* 0x000fe20000000000 */
[----:B------:R-:W-:Y:S04]  /*6b80*/  USEL UR51, UR51, URZ, UP0 ;  /* 0x000000ff33337287 */ /* 0x000fe80008000000 */
[----:B------:R-:W-:Y:S04]  /*6b90*/  @P1 PRMT R0, R0, 0x654, R5 ;  /* 0x0000065400001816 */ /* 0x000fe80000000005 */
[----:B------:R2:W-:Y:S04]  /*6ba0*/  @P1 SYNCS.ARRIVE.TRANS64.RED.A1T0 RZ, [R0+URZ], RZ ;  /* 0x000000ff00ff19a7 */ /* 0x0005e800081004ff */
.L_x_119:
[----:B------:R-:W3:Y:S01]  /*6bb0*/  @P1 SYNCS.PHASECHK.TRANS64.TRYWAIT P0, [R3+URZ+0x50], R2 ;  /* 0x00005002030015a7 */ /* 0x000ee200080011ff */
[----:B------:R-:W-:Y:S01]  /*6bc0*/  BSSY B1, `(.L_x_120) ;  /* 0x0000012000017945 */ /* 0x000fe20003800000 */
[----:B---3--:R-:W-:Y:S03]  /*6bd0*/  @P1 SEL R39, RZ, 0x1, !P0 ;  /* 0x00000001ff271807 */ /* 0x008fe60004000000 */
[----:B------:R-:W-:Y:S05]  /*6be0*/  @!P1 BRA `(.L_x_121) ;  /* 0x00000000003c9947 */ /* 0x000fea0003800000 */
[----:B------:R-:W-:Y:S01]  /*6bf0*/  ISETP.NE.AND P1, PT, R80, RZ, PT ;  /* 0x000000ff5000720c */ /* 0x000fe20003f25270 */
[----:B------:R-:W-:Y:S01]  /*6c00*/  BSSY B0, `(.L_x_122) ;  /* 0x0000009000007945 */ /* 0x000fe20003800000 */
[----:B------:R-:W-:Y:S11]  /*6c10*/  ISETP.NE.AND P0, PT, R39, RZ, PT ;  /* 0x000000ff2700720c */ /* 0x000ff60003f05270 */
[----:B------:R-:W-:Y:S05]  /*6c20*/  @P1 IMAD R4, R38, 0x1000, R77 ;  /* 0x0000100026041824 */ /* 0x000fea00078e024d */
[----:B------:R-:W-:Y:S05]  /*6c30*/  @P1 IADD3 R2, PT, PT, R4, UR48, RZ ;  /* 0x0000003004021c10 */ /* 0x000fea000fffe0ff */
[----:B------:R-:W-:Y:S01]  /*6c40*/  @P1 IMAD.IADD R2, R81, 0x1, R2 ;  /* 0x0000000151021824 */ /* 0x000fe200078e0202 */
[----:B------:R-:W-:Y:S06]  /*6c50*/  @P0 BRA `(.L_x_123) ;  /* 0x00000000000c0947 */ /* 0x000fec0003800000 */
[----:B--2---:R-:W-:Y:S04]  /*6c60*/  SHF.L.U32 R0, R71, 0x1f, RZ ;  /* 0x0000001f47007819 */ /* 0x004fe800000006ff */
[----:B------:R-:W2:Y:S02]  /*6c70*/  SYNCS.PHASECHK.TRANS64.TRYWAIT P0, [R3+URZ+0x50], R0 ;  /* 0x00005000030075a7 */ /* 0x000ea400080011ff */
[----:B--2---:R-:W-:Y:S05]  /*6c80*/  @!P0 BRA `(.L_x_124) ;  /* 0x0000002800248947 */ /* 0x004fea0003800000 */
.L_x_123:
[----:B------:R-:W-:Y:S05]  /*6c90*/  BSYNC B0 ;  /* 0x0000000000007941 */ /* 0x000fea0003800000 */
.L_x_122:
[----:B------:R-:W-:Y:S02]  /*6ca0*/  ISETP.NE.AND P0, PT, R80, RZ, PT ;  /* 0x000000ff5000720c */ /* 0x000fe40003f05270 */
[----:B------:R-:W-:Y:S11]  /*6cb0*/  IADD3 R38, PT, PT, R38, 0x1, RZ ;  /* 0x0000000126267810 */ /* 0x000ff60007ffe0ff */
[----:B------:R3:W4:Y:S04]  /*6cc0*/  @P0 LDS.128 R40, [R4+UR48+0x200] ;  /* 0x0002003004280984 */ /* 0x0007280008000c00 */
[----:B------:R3:W1:Y:S02]  /*6cd0*/  @P0 LDS.128 R48, [R2+0x200] ;  /* 0x0002000002300984 */ /* 0x0006640000000c00 */
.L_x_121:
[----:B------:R-:W-:Y:S05]  /*6ce0*/  BSYNC B1 ;  /* 0x0000000000017941 */ /* 0x000fea0003800000 */
.L_x_120:
[----:B--2---:R-:W-:Y:S05]  /*6cf0*/  VIADD R3, R34, 0x10 ;  /* 0x0000001022037836 */ /* 0x004fea0000000000 */
[----:B------:R-:W-:Y:S04]  /*6d00*/  SHF.R.U32.HI R3, RZ, 0x15, R3 ;  /* 0x00000015ff037819 */ /* 0x000fe80000011603 */
[----:B------:R-:W-:Y:S11]  /*6d10*/  LOP3.LUT P0, RZ, R3, 0x3, R66, 0x48, !PT ;  /* 0x0000000303ff7812 */ /* 0x000ff60007804842 */
[----:B------:R-:W-:Y:S02]  /*6d20*/  @!UPT UIADD3 URZ, UPT, UPT, URZ, URZ, URZ ;  /* 0x000000fffffff290 */ /* 0x000fe4000fffe0ff */
[----:B------:R-:W-:Y:S05]  /*6d30*/  @!P0 BRA `(.L_x_125) ;  /* 0x0000000000408947 */ /* 0x000fea0003800000 */
[----:B------:R-:W2:Y:S01]  /*6d40*/  LDCU.64 UR8, c[0x4][0x70] ;  /* 0x01000e00ff0877ac */ /* 0x000ea20008000a00 */
[----:B------:R-:W-:Y:S01]  /*6d50*/  MOV R3, 0x0 ;  /* 0x0000000000037802 */ /* 0x000fe20000000f00 */
[----:B------:R-:W-:Y:S02]  /*6d60*/  HFMA2 R12, -RZ, RZ, 0, 5.9604644775390625e-08 ;  /* 0x00000001ff0c7431 */ /* 0x000fe400000001ff */
[----:B------:R-:W-:Y:S02]  /*6d70*/  IMAD.MOV.U32 R8, RZ, RZ, 0x192 ;  /* 0x00000192ff087424 */ /* 0x000fe400078e00ff */
[----:B------:R-:W-:Y:S01]  /*6d80*/  IMAD.MOV.U32 R13, RZ, RZ, RZ ;  /* 0x000000ffff0d7224 */ /* 0x000fe200078e00ff */
[----:B------:R-:W5:Y:S01]  /*6d90*/  LDCU.64 UR6, c[0x4][0x78] ;  /* 0x01000f00ff0677ac */ /* 0x000f620008000a00 */
[----:B---3--:R-:W3:Y:S01]  /*6da0*/  LDC.64 R2, c[0x4][R3] ;  /* 0x0100000003027b82 */ /* 0x008ee20000000a00 */
[----:B------:R-:W4:Y:S01]  /*6db0*/  LDCU.64 UR4, c[0x4][0x10] ;  /* 0x01000200ff0477ac */ /* 0x000f220008000a00 */
[----:B--2---:R-:W-:Y:S01]  /*6dc0*/  MOV R5, UR9 ;  /* 0x0000000900057c02 */ /* 0x004fe20008000f00 */
[----:B------:R-:W-:Y:S01]  /*6dd0*/  IMAD.U32 R4, RZ, RZ, UR8 ;  /* 0x00000008ff047e24 */ /* 0x000fe2000f8e00ff */
[----:B-----5:R-:W-:Y:S01]  /*6de0*/  MOV R7, UR7 ;  /* 0x0000000700077c02 */ /* 0x020fe20008000f00 */
[----:B------:R-:W-:Y:S01]  /*6df0*/  IMAD.U32 R6, RZ, RZ, UR6 ;  /* 0x00000006ff067e24 */ /* 0x000fe2000f8e00ff */
[----:B----4-:R-:W-:Y:S01]  /*6e00*/  MOV R11, UR5 ;  /* 0x00000005000b7c02 */ /* 0x010fe20008000f00 */
[----:B------:R-:W-:Y:S02]  /*6e10*/  IMAD.U32 R10, RZ, RZ, UR4 ;  /* 0x00000004ff0a7e24 */ /* 0x000fe4000f8e00ff */
[----:B------:R-:W-:Y:S07]  /*6e20*/  LEPC R20, `(.L_x_125) ;  /* 0x000000001014794e */ /* 0x000fee0000000000 */
[----:B-1-3--:R-:W-:Y:S05]  /*6e30*/  CALL.ABS.NOINC R2 ;  /* 0x0000000002007343 */ /* 0x00afea0003c00000 */
.L_x_125:
[----:B------:R-:W-:Y:S01]  /*6e40*/  ISETP.NE.AND P6, PT, R78, RZ, PT ;  /* 0x000000ff4e00720c */ /* 0x000fe20003fc5270 */
[----:B------:R-:W-:Y:S05]  /*6e50*/  WARPSYNC.ALL ;  /* 0x0000000000007948 */ /* 0x000fea0003800000 */
[----:B------:R-:W-:Y:S01]  /*6e60*/  R2UR UR4, R34 ;  /* 0x00000000220472ca */ /* 0x000fe200000e0000 */
[--C-:B----4-:R-:W-:Y:S01]  /*6e70*/  HADD2.F32 R20, -RZ, R40.reuse.H0_H0 ;  /* 0x20000028ff147230 */ /* 0x110fe20000004100 */
[----:B------:R-:W-:Y:S01]  /*6e80*/  ISETP.NE.AND P0, PT, R72, RZ, PT ;  /* 0x000000ff4800720c */ /* 0x000fe20003f05270 */
[----:B------:R-:W-:Y:S01]  /*6e90*/  HADD2.F32 R21, -RZ, R40.H1_H1 ;  /* 0x30000028ff157230 */ /* 0x000fe20000004100 */
[----:B------:R-:W-:Y:S01]  /*6ea0*/  MOV R82, UR51 ;  /* 0x0000003300527c02 */ /* 0x000fe20008000f00 */
[--C-:B------:R-:W-:Y:S01]  /*6eb0*/  HADD2.F32 R36, -RZ, R41.reuse.H1_H1 ;  /* 0x30000029ff247230 */ /* 0x100fe20000004100 */
[----:B------:R-:W-:Y:S01]  /*6ec0*/  MOV R83, UR37 ;  /* 0x0000002500537c02 */ /* 0x000fe20008000f00 */
[----:B-1----:R-:W-:Y:S01]  /*6ed0*/  HADD2.F32 R37, -RZ, R48.H0_H0 ;  /* 0x20000030ff257230 */ /* 0x002fe20000004100 */
[----:B------:R-:W-:Y:S01]  /*6ee0*/  @P6 LEA R82, R82, UR48, 0x3 ;  /* 0x0000003052526c11 */ /* 0x000fe2000f8e18ff */
[----:B------:R-:W-:Y:S01]  /*6ef0*/  BSSY.RECONVERGENT B0, `(.L_x_126) ;  /* 0x0000052000007945 */ /* 0x000fe20003800200 */
[----:B------:R-:W-:Y:S02]  /*6f00*/  @P6 SHF.L.U32 R88, R71, 0x1f, RZ ;  /* 0x0000001f47586819 */ /* 0x000fe400000006ff */
[----:B------:R-:W-:Y:S01]  /*6f10*/  @P6 IADD3 R82, PT, PT, R82, 0x70, RZ ;  /* 0x0000007052526810 */ /* 0x000fe20007ffe0ff */
[----:B---3--:R-:W1:Y:S03]  /*6f20*/  LDTM.x16 R4, tmem[UR4+0x10] ;  /* 0x00001004000479ee */ /* 0x008e660008240000 */
[----:B------:R-:W-:Y:S02]  /*6f30*/  @P6 PRMT R82, R83, 0x654, R82 ;  /* 0x0000065453526816 */ /* 0x000fe40000000052 */
[----:B------:R-:W-:Y:S01]  /*6f40*/  LEA R83, R38, UR48, 0x3 ;  /* 0x0000003026537c11 */ /* 0x000fe2000f8e18ff */
[C---:B-1----:R-:W-:Y:S01]  /*6f50*/  FMUL R0, R32.reuse, R4 ;  /* 0x0000000420007220 */ /* 0x042fe20000400000 */
[C---:B------:R-:W-:Y:S01]  /*6f60*/  FMUL R2, R32.reuse, R5 ;  /* 0x0000000520027220 */ /* 0x040fe20000400000 */
[C---:B------:R-:W-:Y:S01]  /*6f70*/  FMUL R3, R32.reuse, R6 ;  /* 0x0000000620037220 */ /* 0x040fe20000400000 */
[C---:B------:R-:W-:Y:S01]  /*6f80*/  FMUL R7, R32.reuse, R7 ;  /* 0x0000000720077220 */ /* 0x040fe20000400000 */
[C---:B------:R-:W-:Y:S01]  /*6f90*/  FFMA R0, R35.reuse, R20, R0 ;  /* 0x0000001423007223 */ /* 0x040fe20000000000 */
[----:B------:R-:W-:Y:S02]  /*6fa0*/  HADD2.F32 R20, -RZ, R41.H0_H0 ;  /* 0x20000029ff147230 */ /* 0x000fe40000004100 */
[C---:B------:R-:W-:Y:S01]  /*6fb0*/  FFMA R2, R35.reuse, R21, R2 ;  /* 0x0000001523027223 */ /* 0x040fe20000000002 */
[C---:B------:R-:W-:Y:S01]  /*6fc0*/  FMUL R4, R32.reuse, R8 ;  /* 0x0000000820047220 */ /* 0x040fe20000400000 */
[C---:B------:R-:W-:Y:S01]  /*6fd0*/  FMUL R5, R32.reuse, R9 ;  /* 0x0000000920057220 */ /* 0x040fe20000400000 */
[--C-:B------:R-:W-:Y:S02]  /*6fe0*/  HADD2.F32 R21, -RZ, R43.reuse.H0_H0 ;  /* 0x2000002bff157230 */ /* 0x100fe40000004100 */
[C---:B------:R-:W-:Y:S01]  /*6ff0*/  FFMA R3, R35.reuse, R20, R3 ;  /* 0x0000001423037223 */ /* 0x040fe20000000003 */
[--C-:B------:R-:W-:Y:S02]  /*7000*/  HADD2.F32 R20, -RZ, R42.reuse.H0_H0 ;  /* 0x2000002aff147230 */ /* 0x100fe40000004100 */
[C---:B------:R-:W-:Y:S01]  /*7010*/  FFMA R7, R35.reuse, R36, R7 ;  /* 0x0000002423077223 */ /* 0x040fe20000000007 */
[C---:B------:R-:W-:Y:S01]  /*7020*/  FMUL R6, R32.reuse, R10 ;  /* 0x0000000a20067220 */ /* 0x040fe20000400000 */
[----:B------:R-:W-:Y:S02]  /*7030*/  HADD2.F32 R36, -RZ, R43.H1_H1 ;  /* 0x3000002bff247230 */ /* 0x000fe40000004100 */
[C---:B------:R-:W-:Y:S01]  /*7040*/  FMUL R11, R32.reuse, R11 ;  /* 0x0000000b200b7220 */ /* 0x040fe20000400000 */
[C---:B------:R-:W-:Y:S01]  /*7050*/  FFMA R4, R35.reuse, R20, R4 ;  /* 0x0000001423047223 */ /* 0x040fe20000000004 */
[----:B------:R-:W-:Y:S02]  /*7060*/  HADD2.F32 R20, -RZ, R42.H1_H1 ;  /* 0x3000002aff147230 */ /* 0x000fe40000004100 */
[C---:B------:R-:W-:Y:S01]  /*7070*/  FMUL R8, R32.reuse, R12 ;  /* 0x0000000c20087220 */ /* 0x040fe20000400000 */
[C---:B------:R-:W-:Y:S01]  /*7080*/  FMUL R9, R32.reuse, R13 ;  /* 0x0000000d20097220 */ /* 0x040fe20000400000 */
[C---:B------:R-:W-:Y:S01]  /*7090*/  FMUL R10, R32.reuse, R14 ;  /* 0x0000000e200a7220 */ /* 0x040fe20000400000 */
[C---:B------:R-:W-:Y:S01]  /*70a0*/  FMUL R15, R32.reuse, R15 ;  /* 0x0000000f200f7220 */ /* 0x040fe20000400000 */
[C---:B------:R-:W-:Y:S01]  /*70b0*/  FFMA R5, R35.reuse, R20, R5 ;  /* 0x0000001423057223 */ /* 0x040fe20000000005 */
[----:B------:R-:W-:Y:S02]  /*70c0*/  HADD2.F32 R20, -RZ, R48.H1_H1 ;  /* 0x30000030ff147230 */ /* 0x000fe40000004100 */
[C---:B------:R-:W-:Y:S01]  /*70d0*/  FFMA R6, R35.reuse, R21, R6 ;  /* 0x0000001523067223 */ /* 0x040fe20000000006 */
[C---:B------:R-:W-:Y:S01]  /*70e0*/  FFMA R11, R35.reuse, R36, R11 ;  /* 0x00000024230b7223 */ /* 0x040fe2000000000b */
[C---:B------:R-:W-:Y:S01]  /*70f0*/  FFMA R8, R35.reuse, R37, R8 ;  /* 0x0000002523087223 */ /* 0x040fe20000000008 */
[--C-:B------:R-:W-:Y:S02]  /*7100*/  HADD2.F32 R21, -RZ, R49.reuse.H0_H0 ;  /* 0x20000031ff157230 */ /* 0x100fe40000004100 */
[C---:B------:R-:W-:Y:S01]  /*7110*/  FFMA R9, R35.reuse, R20, R9 ;  /* 0x0000001423097223 */ /* 0x040fe20000000009 */
[----:B------:R-:W-:Y:S02]  /*7120*/  HADD2.F32 R20, -RZ, R49.H1_H1 ;  /* 0x30000031ff147230 */ /* 0x000fe40000004100 */
[C---:B------:R-:W-:Y:S01]  /*7130*/  FMUL R12, R32.reuse, R16 ;  /* 0x00000010200c7220 */ /* 0x040fe20000400000 */
[C---:B------:R-:W-:Y:S01]  /*7140*/  FMUL R13, R32.reuse, R17 ;  /* 0x00000011200d7220 */ /* 0x040fe20000400000 */
[C---:B------:R-:W-:Y:S01]  /*7150*/  FFMA R10, R35.reuse, R21, R10 ;  /* 0x00000015230a7223 */ /* 0x040fe2000000000a */
[--C-:B------:R-:W-:Y:S02]  /*7160*/  HADD2.F32 R21, -RZ, R50.reuse.H0_H0 ;  /* 0x20000032ff157230 */ /* 0x100fe40000004100 */
[C---:B------:R-:W-:Y:S01]  /*7170*/  FFMA R15, R35.reuse, R20, R15 ;  /* 0x00000014230f7223 */ /* 0x040fe2000000000f */
[----:B------:R-:W-:Y:S02]  /*7180*/  HADD2.F32 R20, -RZ, R50.H1_H1 ;  /* 0x30000032ff147230 */ /* 0x000fe40000004100 */
[C---:B------:R-:W-:Y:S01]  /*7190*/  FMUL R14, R32.reuse, R18 ;  /* 0x00000012200e7220 */ /* 0x040fe20000400000 */
[--C-:B------:R-:W-:Y:S02]  /*71a0*/  HADD2.F32 R37, -RZ, R51.reuse.H0_H0 ;  /* 0x20000033ff257230 */ /* 0x100fe40000004100 */
[----:B------:R-:W-:Y:S01]  /*71b0*/  FMUL R19, R32, R19 ;  /* 0x0000001320137220 */ /* 0x000fe20000400000 */
[----:B------:R-:W-:Y:S01]  /*71c0*/  HADD2.F32 R36, -RZ, R51.H1_H1 ;  /* 0x30000033ff247230 */ /* 0x000fe20000004100 */
        /* <DEDUP_REMOVED lines=22> */
[----:B------:R-:W-:Y:S02]  /*7330*/  UIADD3 UR12, UP0, UPT, UR52, 0x680, URZ ;  /* 0x00000680340c7890 */ /* 0x000fe4000ff1e0ff */
[----:B------:R-:W-:Y:S02]  /*7340*/  UIADD3 UR9, UPT, UPT, UR41, 0x10, URZ ;  /* 0x0000001029097890 */ /* 0x000fe4000fffe0ff */
[----:B------:R-:W-:Y:S02]  /*7350*/  UIADD3 UR8, UPT, UPT, UR48, 0x1200, URZ ;  /* 0x0000120030087890 */ /* 0x000fe4000fffe0ff */
[----:B------:R-:W-:Y:S01]  /*7360*/  UIADD3.X UR13, UPT, UPT, URZ, UR53, URZ, UP0, !UPT ;  /* 0x00000035ff0d7290 */ /* 0x000fe200087fe4ff */
[----:B------:R-:W-:Y:S01]  /*7370*/  UMOV UR10, UR42 ;  /* 0x0000002a000a7c82 */ /* 0x000fe20008000000 */
[----:B------:R-:W-:Y:S01]  /*7380*/  UMOV UR11, UR36 ;  /* 0x00000024000b7c82 */ /* 0x000fe20008000000 */
[----:B------:R-:W-:Y:S02]  /*7390*/  UIADD3 UR5, UPT, UPT, UR41, 0x50, URZ ;  /* 0x0000005029057890 */ /* 0x000fe4000fffe0ff */
[----:B------:R-:W-:Y:S01]  /*73a0*/  UIADD3 UR4, UPT, UPT, UR48, 0x1a00, URZ ;  /* 0x00001a0030047890 */ /* 0x000fe2000fffe0ff */
[----:B------:R-:W-:Y:S03]  /*73b0*/  UMOV UR6, UR42 ;  /* 0x0000002a00067c82 */ /* 0x000fe60008000000 */
[----:B------:R2:W-:Y:S01]  /*73c0*/  UTMASTG.3D [UR8], [UR12] ;  /* 0x000000080c0073b5 */ /* 0x0005e20008010000 */
[----:B------:R-:W-:Y:S04]  /*73d0*/  UMOV UR7, UR36 ;  /* 0x0000002400077c82 */ /* 0x000fe80008000000 */
[----:B------:R2:W-:Y:S01]  /*73e0*/  UTMASTG.3D [UR4], [UR12] ;  /* 0x000000040c0073b5 */ /* 0x0005e20008010000 */
[----:B------:R0:W-:Y:S01]  /*73f0*/  UTMACMDFLUSH ;  /* 0x00000000000079b7 */ /* 0x0001e20000000000 */
[----:B--2---:R-:W-:Y:S04]  /*7400*/  DEPBAR.LE SB0, 0x1 ;  /* 0x000080400000791a */ /* 0x004fe80000000000 */
.L_x_127:
[----:B------:R-:W-:Y:S05]  /*7410*/  BSYNC.RECONVERGENT B0 ;  /* 0x0000000000007941 */ /* 0x000fea0003800200 */
.L_x_126:
[----:B------:R-:W-:Y:S01]  /*7420*/  BAR.SYNC.DEFER_BLOCKING 0x1, 0x80 ;  /* 0x0042000000007b1d */ /* 0x000fe20000010000 */
[----:B------:R-:W-:Y:S04]  /*7430*/  UIADD3 UR40, UPT, UPT, UR51, 0x1, URZ ;  /* 0x0000000133287890 */ /* 0x000fe8000fffe0ff */
[----:B------:R-:W-:Y:S04]  /*7440*/  UISETP.NE.AND UP0, UPT, UR40, 0x4, UPT ;  /* 0x000000042800788c */ /* 0x000fe8000bf05270 */
[----:B------:R-:W-:Y:S01]  /*7450*/  USEL UR40, UR40, URZ, UP0 ;  /* 0x000000ff28287287 */ /* 0x000fe20008000000 */
[----:B------:R2:W-:Y:S01]  /*7460*/  @P6 SYNCS.ARRIVE.TRANS64.RED.A1T0 RZ, [R82+URZ], RZ ;  /* 0x000000ff52ff69a7 */ /* 0x0005e200081004ff */
[----:B------:R-:W-:Y:S01]  /*7470*/  BSSY B1, `(.L_x_128) ;  /* 0x0000013000017945 */ /* 0x000fe20003800000 */
[----:B------:R-:W3:Y:S02]  /*7480*/  @P6 SYNCS.PHASECHK.TRANS64.TRYWAIT P0, [R83+URZ+0x50], R88 ;  /* 0x00005058530065a7 */ /* 0x000ee400080011ff */
[----:B---3--:R-:W-:Y:S01]  /*7490*/  @P6 SEL R39, RZ, 0x1, !P0 ;  /* 0x00000001ff276807 */ /* 0x008fe20004000000 */
[----:B--2---:R-:W-:Y:S06]  /*74a0*/  @!P6 BRA `(.L_x_129) ;  /* 0x00000000003ce947 */ /* 0x004fec0003800000 */
[----:B------:R-:W-:Y:S01]  /*74b0*/  ISETP.NE.AND P1, PT, R80, RZ, PT ;  /* 0x000000ff5000720c */ /* 0x000fe20003f25270 */
[----:B------:R-:W-:Y:S01]  /*74c0*/  BSSY B0, `(.L_x_130) ;  /* 0x0000009000007945 */ /* 0x000fe20003800000 */
[----:B------:R-:W-:Y:S11]  /*74d0*/  ISETP.NE.AND P0, PT, R39, RZ, PT ;  /* 0x000000ff2700720c */ /* 0x000ff60003f05270 */
[----:B------:R-:W-:Y:S05]  /*74e0*/  @P1 IMAD R2, R38, 0x1000, R77 ;  /* 0x0000100026021824 */ /* 0x000fea00078e024d */
[----:B------:R-:W-:Y:S05]  /*74f0*/  @P1 IADD3 R0, PT, PT, R2, UR48, RZ ;  /* 0x0000003002001c10 */ /* 0x000fea000fffe0ff */
[----:B------:R-:W-:Y:S01]  /*7500*/  @P1 IMAD.IADD R0, R81, 0x1, R0 ;  /* 0x0000000151001824 */ /* 0x000fe200078e0200 */
[----:B------:R-:W-:Y:S06]  /*7510*/  @P0 BRA `(.L_x_131) ;  /* 0x00000000000c0947 */ /* 0x000fec0003800000 */
[----:B------:R-:W-:Y:S04]  /*7520*/  SHF.L.U32 R4, R71, 0x1f, RZ ;  /* 0x0000001f47047819 */ /* 0x000fe800000006ff */
[----:B------:R-:W2:Y:S02]  /*7530*/  SYNCS.PHASECHK.TRANS64.TRYWAIT P0, [R83+URZ+0x50], R4 ;  /* 0x00005004530075a7 */ /* 0x000ea400080011ff */
[----:B--2---:R-:W-:Y:S05]  /*7540*/  @!P0 BRA `(.L_x_132) ;  /* 0x0000002000088947 */ /* 0x004fea0003800000 */
.L_x_131:
[----:B------:R-:W-:Y:S05]  /*7550*/  BSYNC B0 ;  /* 0x0000000000007941 */ /* 0x000fea0003800000 */
.L_x_130:
[----:B------:R-:W-:Y:S02]  /*7560*/  ISETP.NE.AND P0, PT, R80, RZ, PT ;  /* 0x000000ff5000720c */ /* 0x000fe40003f05270 */
[----:B------:R-:W-:Y:S11]  /*7570*/  IADD3 R38, PT, PT, R38, 0x1, RZ ;  /* 0x0000000126267810 */ /* 0x000ff60007ffe0ff */
[----:B------:R3:W4:Y:S04]  /*7580*/  @P0 LDS.128 R40, [R2+UR48+0x200] ;  /* 0x0002003002280984 */ /* 0x0007280008000c00 */
[----:B------:R3:W1:Y:S02]  /*7590*/  @P0 LDS.128 R48, [R0+0x200] ;  /* 0x0002000000300984 */ /* 0x0006640000000c00 */
.L_x_129:
[----:B------:R-:W-:Y:S05]  /*75a0*/  BSYNC B1 ;  /* 0x0000000000017941 */ /* 0x000fea0003800000 */
.L_x_128:
[----:B------:R-:W-:Y:S05]  /*75b0*/  VIADD R3, R34, 0x20 ;  /* 0x0000002022037836 */ /* 0x000fea0000000000 */
[----:B------:R-:W-:Y:S04]  /*75c0*/  SHF.R.U32.HI R3, RZ, 0x15, R3 ;  /* 0x00000015ff037819 */ /* 0x000fe80000011603 */
[----:B------:R-:W-:Y:S11]  /*75d0*/  LOP3.LUT P0, RZ, R3, 0x3, R66, 0x48, !PT ;  /* 0x0000000303ff7812 */ /* 0x000ff60007804842 */
[----:B------:R-:W-:Y:S02]  /*75e0*/  @!UPT UIADD3 URZ, UPT, UPT, URZ, URZ, URZ ;  /* 0x000000fffffff290 */ /* 0x000fe4000fffe0ff */
[----:B------:R-:W-:Y:S05]  /*75f0*/  @!P0 BRA `(.L_x_133) ;  /* 0x0000000000408947 */ /* 0x000fea0003800000 */
[----:B------:R-:W5:Y:S01]  /*7600*/  LDCU.64 UR8, c[0x4][0x70] ;  /* 0x01000e00ff0877ac */ /* 0x000f620008000a00 */
[----:B------:R-:W-:Y:S01]  /*7610*/  MOV R3, 0x0 ;  /* 0x0000000000037802 */ /* 0x000fe20000000f00 */
[----:B------:R-:W-:Y:S02]  /*7620*/  HFMA2 R12, -RZ, RZ, 0, 5.9604644775390625e-08 ;  /* 0x00000001ff0c7431 */ /* 0x000fe400000001ff */
[----:B------:R-:W-:Y:S02]  /*7630*/  IMAD.MOV.U32 R8, RZ, RZ, 0x192 ;  /* 0x00000192ff087424 */ /* 0x000fe400078e00ff */
[----:B------:R-:W-:Y:S01]  /*7640*/  IMAD.MOV.U32 R13, RZ, RZ, RZ ;  /* 0x000000ffff0d7224 */ /* 0x000fe200078e00ff */
[----:B------:R-:W4:Y:S01]  /*7650*/  LDCU.64 UR6, c[0x4][0x78] ;  /* 0x01000f00ff0677ac */ /* 0x000f220008000a00 */
[----:B---3--:R-:W3:Y:S01]  /*7660*/  LDC.64 R2, c[0x4][R3] ;  /* 0x0100000003027b82 */ /* 0x008ee20000000a00 */
[----:B------:R-:W1:Y:S01]  /*7670*/  LDCU.64 UR4, c[0x4][0x10] ;  /* 0x01000200ff0477ac */ /* 0x000e620008000a00 */
[----:B-----5:R-:W-:Y:S01]  /*7680*/  MOV R5, UR9 ;  /* 0x0000000900057c02 */ /* 0x020fe20008000f00 */
[----:B--2---:R-:W-:Y:S01]  /*7690*/  IMAD.U32 R4, RZ, RZ, UR8 ;  /* 0x00000008ff047e24 */ /* 0x004fe2000f8e00ff */
[----:B----4-:R-:W-:Y:S01]  /*76a0*/  MOV R7, UR7 ;  /* 0x0000000700077c02 */ /* 0x010fe20008000f00 */
[----:B------:R-:W-:Y:S01]  /*76b0*/  IMAD.U32 R6, RZ, RZ, UR6 ;  /* 0x00000006ff067e24 */ /* 0x000fe2000f8e00ff */
[----:B-1----:R-:W-:Y:S01]  /*76c0*/  MOV R11, UR5 ;  /* 0x00000005000b7c02 */ /* 0x002fe20008000f00 */
[----:B------:R-:W-:Y:S02]  /*76d0*/  IMAD.U32 R10, RZ, RZ, UR4 ;  /* 0x00000004ff0a7e24 */ /* 0x000fe4000f8e00ff */
[----:B------:R-:W-:Y:S07]  /*76e0*/  LEPC R20, `(.L_x_133) ;  /* 0x000000001014794e */ /* 0x000fee0000000000 */
[----:B---3--:R-:W-:Y:S05]  /*76f0*/  CALL.ABS.NOINC R2 ;  /* 0x0000000002007343 */ /* 0x008fea0003c00000 */
.L_x_133:
        /* <DEDUP_REMOVED lines=8> */
[----:B--2---:R-:W-:Y:S01]  /*7780*/  MOV R83, UR37 ;  /* 0x0000002500537c02 */ /* 0x004fe20008000f00 */
[----:B-1----:R-:W-:Y:S01]  /*7790*/  HADD2.F32 R37, -RZ, R48.H0_H0 ;  /* 0x20000030ff257230 */ /* 0x002fe20000004100 */
[----:B------:R-:W-:Y:S01]  /*77a0*/  @P6 LEA R82, R82, UR48, 0x3 ;  /* 0x0000003052526c11 */ /* 0x000fe2000f8e18ff */
[----:B------:R-:W-:Y:S01]  /*77b0*/  BSSY.RECONVERGENT B0, `(.L_x_134) ;  /* 0x0000052000007945 */ /* 0x000fe20003800200 */
[----:B------:R-:W-:Y:S02]  /*77c0*/  LEA R88, R38, UR48, 0x3 ;  /* 0x0000003026587c11 */ /* 0x000fe4000f8e18ff */
[----:B------:R-:W-:Y:S01]  /*77d0*/  @P6 IADD3 R82, PT, PT, R82, 0x70, RZ ;  /* 0x0000007052526810 */ /* 0x000fe20007ffe0ff */
[----:B------:R-:W3:Y:S03]  /*77e0*/  LDTM.x16 R4, tmem[UR4+0x20] ;  /* 0x00002004000479ee */ /* 0x000ee60008240000 */
[----:B------:R-:W-:Y:S02]  /*77f0*/  @P6 PRMT R82, R83, 0x654, R82 ;  /* 0x0000065453526816 */ /* 0x000fe40000000052 */
[----:B------:R-:W-:Y:S01]  /*7800*/  @P6 SHF.L.U32 R83, R71, 0x1f, RZ ;  /* 0x0000001f47536819 */ /* 0x000fe200000006ff */
[C---:B---3--:R-:W-:Y:S01]  /*7810*/  FMUL R0, R32.reuse, R4 ;  /* 0x0000000420007220 */ /* 0x048fe20000400000 */
        /* <DEDUP_REMOVED lines=75> */
.L_x_135:
[----:B------:R-:W-:Y:S05]  /*7cd0*/  BSYNC.RECONVERGENT B0 ;  /* 0x0000000000007941 */ /* 0x000fea0003800200 */
.L_x_134:
        /* <DEDUP_REMOVED lines=19> */
.L_x_139:
[----:B------:R-:W-:Y:S05]  /*7e10*/  BSYNC B0 ;  /* 0x0000000000007941 */ /* 0x000fea0003800000 */
.L_x_138:
[----:B------:R-:W-:Y:S11]  /*7e20*/  ISETP.NE.AND P0, PT, R80, RZ, PT ;  /* 0x000000ff5000720c */ /* 0x000ff60003f05270 */
[----:B------:R-:W-:Y:S02]  /*7e30*/  @!UPT UIADD3 URZ, UPT, UPT, URZ, URZ, URZ ;  /* 0x000000fffffff290 */ /* 0x000fe4000fffe0ff */
[----:B------:R3:W4:Y:S04]  /*7e40*/  @P0 LDS.128 R40, [R38+UR48+0x200] ;  /* 0x0002003026280984 */ /* 0x0007280008000c00 */
[----:B------:R3:W1:Y:S02]  /*7e50*/  @P0 LDS.128 R48, [R81+0x200] ;  /* 0x0002000051300984 */ /* 0x0006640000000c00 */
.L_x_137:
[----:B------:R-:W-:Y:S05]  /*7e60*/  BSYNC B1 ;  /* 0x0000000000017941 */ /* 0x000fea0003800000 */
.L_x_136:
        /* <DEDUP_REMOVED lines=11> */
[----:B------:R-:W1:Y:S01]  /*7f20*/  LDC.64 R2, c[0x4][R3] ;  /* 0x0100000003027b82 */ /* 0x000e620000000a00 */
[----:B------:R-:W3:Y:S01]  /*7f30*/  LDCU.64 UR4, c[0x4][0x10] ;  /* 0x01000200ff0477ac */ /* 0x000ee20008000a00 */
[----:B--2---:R-:W-:Y:S01]  /*7f40*/  MOV R5, UR9 ;  /* 0x0000000900057c02 */ /* 0x004fe20008000f00 */
[----:B------:R-:W-:Y:S01]  /*7f50*/  IMAD.U32 R4, RZ, RZ, UR8 ;  /* 0x00000008ff047e24 */ /* 0x000fe2000f8e00ff */
[----:B-----5:R-:W-:Y:S01]  /*7f60*/  MOV R7, UR7 ;  /* 0x0000000700077c02 */ /* 0x020fe20008000f00 */
[----:B------:R-:W-:Y:S01]  /*7f70*/  IMAD.U32 R6, RZ, RZ, UR6 ;  /* 0x00000006ff067e24 */ /* 0x000fe2000f8e00ff */
[----:B---3--:R-:W-:Y:S01]  /*7f80*/  MOV R11, UR5 ;  /* 0x00000005000b7c02 */ /* 0x008fe20008000f00 */
[----:B------:R-:W-:Y:S02]  /*7f90*/  IMAD.U32 R10, RZ, RZ, UR4 ;  /* 0x00000004ff0a7e24 */ /* 0x000fe4000f8e00ff */
[----:B------:R-:W-:Y:S07]  /*7fa0*/  LEPC R20, `(.L_x_141) ;  /* 0x000000001014794e */ /* 0x000fee0000000000 */
[----:B-1--4-:R-:W-:Y:S05]  /*7fb0*/  CALL.ABS.NOINC R2 ;  /* 0x0000000002007343 */ /* 0x012fea0003c00000 */
.L_x_141:
[----:B------:R-:W-:Y:S01]  /*7fc0*/  ISETP.NE.AND P0, PT, R72, RZ, PT ;  /* 0x000000ff4800720c */ /* 0x000fe20003f05270 */
[----:B------:R-:W-:Y:S05]  /*7fd0*/  WARPSYNC.ALL ;  /* 0x0000000000007948 */ /* 0x000fea0003800000 */
[----:B------:R-:W-:Y:S01]  /*7fe0*/  R2UR UR4, R34 ;  /* 0x00000000220472ca */ /* 0x000fe200000e0000 */
[--C-:B----4-:R-:W-:Y:S01]  /*7ff0*/  HADD2.F32 R20, -RZ, R40.reuse.H0_H0 ;  /* 0x20000028ff147230 */ /* 0x110fe20000004100 */
[----:B------:R-:W-:Y:S01]  /*8000*/  IADD3 R74, PT, PT, R74, 0xe0, RZ ;  /* 0x000000e04a4a7810 */ /* 0x000fe20007ffe0ff */
[----:B------:R-:W-:Y:S01]  /*8010*/  HADD2.F32 R36, -RZ, R40.H1_H1 ;  /* 0x30000028ff247230 */ /* 0x000fe20000004100 */
[----:B------:R-:W-:Y:S01]  /*8020*/  BSSY.RECONVERGENT B0, `(.L_x_142) ;  /* 0x0000053000007945 */ /* 0x000fe20003800200 */
[--C-:B------:R-:W-:Y:S01]  /*8030*/  HADD2.F32 R21, -RZ, R41.reuse.H0_H0 ;  /* 0x20000029ff157230 */ /* 0x100fe20000004100 */
[----:B------:R-:W-:Y:S01]  /*8040*/  LOP3.LUT R74, R74, 0xfefffff8, RZ, 0xc0, !PT ;  /* 0xfefffff84a4a7812 */ /* 0x000fe200078ec0ff */
[----:B---3--:R-:W-:Y:S02]  /*8050*/  HADD2.F32 R38, -RZ, R41.H1_H1 ;  /* 0x30000029ff267230 */ /* 0x008fe40000004100 */
[--C-:B------:R-:W-:Y:S02]  /*8060*/  HADD2.F32 R37, -RZ, R42.reuse.H0_H0 ;  /* 0x2000002aff257230 */ /* 0x100fe40000004100 */
[----:B------:R-:W-:Y:S02]  /*8070*/  HADD2.F32 R40, -RZ, R42.H1_H1 ;  /* 0x3000002aff287230 */ /* 0x000fe40000004100 */
[----:B------:R-:W2:Y:S01]  /*8080*/  LDTM.x16 R4, tmem[UR4+0x30] ;  /* 0x00003004000479ee */ /* 0x000ea20008240000 */
[----:B------:R-:W-:Y:S01]  /*8090*/  NOP ;  /* 0x0000000000007918 */ /* 0x000fe20000000000 */
[----:B--2---:R2:W-:Y:S01]  /*80a0*/  SYNCS.ARRIVE.TRANS64.RED.A1T0 RZ, [R74+URZ], RZ ;  /* 0x000000ff4aff79a7 */ /* 0x0045e200081004ff */
[--C-:B------:R-:W-:Y:S02]  /*80b0*/  HADD2.F32 R39, -RZ, R43.reuse.H0_H0 ;  /* 0x2000002bff277230 */ /* 0x100fe40000004100 */
[----:B------:R-:W-:Y:S02]  /*80c0*/  HADD2.F32 R42, -RZ, R43.H1_H1 ;  /* 0x3000002bff2a7230 */ /* 0x000fe40000004100 */
[--C-:B-1----:R-:W-:Y:S02]  /*80d0*/  HADD2.F32 R41, -RZ, R48.reuse.H0_H0 ;  /* 0x20000030ff297230 */ /* 0x102fe40000004100 */
[----:B------:R-:W-:Y:S02]  /*80e0*/  HADD2.F32 R43, -RZ, R48.H1_H1 ;  /* 0x30000030ff2b7230 */ /* 0x000fe40000004100 */
[--C-:B------:R-:W-:Y:S02]  /*80f0*/  HADD2.F32 R44, -RZ, R49.reuse.H0_H0 ;  /* 0x20000031ff2c7230 */ /* 0x100fe40000004100 */
[----:B------:R-:W-:Y:S02]  /*8100*/  HADD2.F32 R46, -RZ, R49.H1_H1 ;  /* 0x30000031ff2e7230 */ /* 0x000fe40000004100 */
[--C-:B------:R-:W-:Y:S02]  /*8110*/  HADD2.F32 R45, -RZ, R50.reuse.H0_H0 ;  /* 0x20000032ff2d7230 */ /* 0x100fe40000004100 */
[----:B------:R-:W-:Y:S02]  /*8120*/  HADD2.F32 R48, -RZ, R50.H1_H1 ;  /* 0x30000032ff307230 */ /* 0x000fe40000004100 */
[--C-:B------:R-:W-:Y:S02]  /*8130*/  HADD2.F32 R47, -RZ, R51.reuse.H0_H0 ;  /* 0x20000033ff2f7230 */ /* 0x100fe40000004100 */
[----:B------:R-:W-:Y:S02]  /*8140*/  HADD2.F32 R50, -RZ, R51.H1_H1 ;  /* 0x30000033ff327230 */ /* 0x000fe40000004100 */
[C---:B------:R-:W-:Y:S01]  /*8150*/  FMUL R4, R32.reuse, R4 ;  /* 0x0000000420047220 */ /* 0x040fe20000400000 */
[C---:B------:R-:W-:Y:S01]  /*8160*/  FMUL R5, R32.reuse, R5 ;  /* 0x0000000520057220 */ /* 0x040fe20000400000 */
[C---:B------:R-:W-:Y:S01]  /*8170*/  FMUL R6, R32.reuse, R6 ;  /* 0x0000000620067220 */ /* 0x040fe20000400000 */
[C---:B------:R-:W-:Y:S01]  /*8180*/  FMUL R7, R32.reuse, R7 ;  /* 0x0000000720077220 */ /* 0x040fe20000400000 */
[C---:B------:R-:W-:Y:S01]  /*8190*/  FFMA R4, R35.reuse, R20, R4 ;  /* 0x0000001423047223 */ /* 0x040fe20000000004 */
        /* <DEDUP_REMOVED lines=21> */
[----:B------:R-:W-:Y:S01]  /*82f0*/  FFMA R15, R35, R46, R15 ;  /* 0x0000002e230f7223 */ /* 0x000fe2000000000f */
        /* <DEDUP_REMOVED lines=20> */
[----:B-1----:R-:W1:Y:S02]  /*8440*/  FENCE.VIEW.ASYNC.S ;  /* 0x00000000000073c6 */ /* 0x002e640000000000 */
[----:B-1----:R-:W-:Y:S06]  /*8450*/  BAR.SYNC.DEFER_BLOCKING 0x1, 0x80 ;  /* 0x0042000000007b1d */ /* 0x002fec0000010000 */
        /* <DEDUP_REMOVED lines=14> */
[----:B-1----:R-:W-:Y:S04]  /*8540*/  DEPBAR.LE SB0, 0x1 ;  /* 0x000080400000791a */ /* 0x002fe80000000000 */
.L_x_143:
[----:B------:R-:W-:Y:S05]  /*8550*/  BSYNC.RECONVERGENT B0 ;  /* 0x0000000000007941 */ /* 0x000fea0003800200 */
.L_x_142:
[----:B------:R-:W-:Y:S01]  /*8560*/  BAR.SYNC.DEFER_BLOCKING 0x1, 0x80 ;  /* 0x0042000000007b1d */ /* 0x000fe20000010000 */
[----:B------:R-:W-:Y:S01]  /*8570*/  UISETP.NE.AND UP0, UPT, UR49, -0x4, UPT ;  /* 0xfffffffc3100788c */ /* 0x000fe2000bf05270 */
[----:B------:R-:W-:Y:S08]  /*8580*/  IADD3 R0, PT, PT, R30, 0x1, RZ ;  /* 0x000000011e007810 */ /* 0x000ff00007ffe0ff */
[----:B------:R-:W-:Y:S05]  /*8590*/  BRA.U !UP0, `(.L_x_144) ;  /* 0x0000000108287547 */ /* 0x000fea000b800000 */
[----:B------:R-:W-:Y:S01]  /*85a0*/  ISETP.NE.AND P0, PT, R78, RZ, PT ;  /* 0x000000ff4e00720c */ /* 0x000fe20003f05270 */
[----:B------:R-:W-:Y:S01]  /*85b0*/  IMAD.U32 R3, RZ, RZ, UR51 ;  /* 0x00000033ff037e24 */ /* 0x000fe2000f8e00ff */
[----:B------:R-:W-:Y:S01]  /*85c0*/  UIADD3 UR51, UPT, UPT, UR51, 0x1, URZ ;  /* 0x0000000133337890 */ /* 0x000fe2000fffe0ff */
[----:B------:R-:W-:Y:S03]  /*85d0*/  IMAD.U32 R2, RZ, RZ, UR37 ;  /* 0x00000025ff027e24 */ /* 0x000fe6000f8e00ff */
[----:B------:R-:W-:Y:S04]  /*85e0*/  UISETP.NE.AND UP0, UPT, UR51, 0x4, UPT ;  /* 0x000000043300788c */ /* 0x000fe8000bf05270 */
[----:B------:R-:W-:Y:S03]  /*85f0*/  USEL UR51, UR51, URZ, UP0 ;  /* 0x000000ff33337287 */ /* 0x000fe60008000000 */
[----:B------:R-:W-:Y:S05]  /*8600*/  @P0 LEA R3, R3, UR48, 0x3 ;  /* 0x0000003003030c11 */ /* 0x000fea000f8e18ff */
[----:B------:R-:W-:Y:S05]  /*8610*/  @P0 VIADD R3, R3, 0x70 ;  /* 0x0000007003030836 */ /* 0x000fea0000000000 */
[----:B------:R-:W-:Y:S04]  /*8620*/  @P0 PRMT R2, R2, 0x654, R3 ;  /* 0x0000065402020816 */ /* 0x000fe80000000003 */
[----:B------:R1:W-:Y:S03]  /*8630*/  @P0 SYNCS.ARRIVE.TRANS64.RED.A1T0 RZ, [R2+URZ], RZ ;  /* 0x000000ff02ff09a7 */ /* 0x0003e600081004ff */
.L_x_144:
[----:B------:R-:W-:Y:S01]  /*8640*/  ISETP.NE.AND P2, PT, R73, RZ, PT ;  /* 0x000000ff4900720c */ /* 0x000fe20003f45270 */
[----:B------:R-:W-:Y:S01]  /*8650*/  UIADD3 UR49, UPT, UPT, UR49, 0x4, URZ ;  /* 0x0000000431317890 */ /* 0x000fe2000fffe0ff */
[----:B------:R-:W-:Y:S01]  /*8660*/  ISETP.NE.AND P0, PT, R76, 0x2, PT ;  /* 0x000000024c00780c */ /* 0x000fe20003f05270 */
[----:B------:R-:W-:Y:S01]  /*8670*/  IMAD.IADD R20, R29, 0x1, R58 ;  /* 0x000000011d147824 */ /* 0x000fe200078e023a */
[----:B------:R-:W-:Y:S01]  /*8680*/  ISETP.NE.AND P1, PT, R0, 0x4, PT ;  /* 0x000000040000780c */ /* 0x000fe20003f25270 */
[----:B------:R-:W-:Y:S01]  /*8690*/  IMAD.IADD R21, R31, 0x1, R60 ;  /* 0x000000011f157824 */ /* 0x000fe200078e023c */
[----:B-1----:R-:W-:Y:S02]  /*86a0*/  SEL R2, RZ, 0x1, P0 ;  /* 0x00000001ff027807 */ /* 0x002fe40000000000 */
[----:B------:R-:W-:Y:S02]  /*86b0*/  SEL R3, RZ, 0x1, P1 ;  /* 0x00000001ff037807 */ /* 0x000fe40000800000 */
[----:B------:R-:W-:Y:S02]  /*86c0*/  LOP3.LUT R69, R69, R2, RZ, 0x3c, !PT ;  /* 0x0000000245457212 */ /* 0x000fe400078e3cff */
[----:B------:R-:W-:Y:S02]  /*86d0*/  LOP3.LUT R70, R70, R3, RZ, 0x3c, !PT ;  /* 0x0000000346467212 */ /* 0x000fe400078e3cff */
[----:B------:R-:W-:Y:S02]  /*86e0*/  @P2 R2UR UR36, R68 ;  /* 0x00000000442422ca */ /* 0x000fe400000e0000 */
[----:B------:R-:W-:Y:S02]  /*86f0*/  SEL R76, R76, RZ, P0 ;  /* 0x000000ff4c4c7207 */ /* 0x000fe40000000000 */
[----:B------:R-:W-:Y:S01]  /*8700*/  SEL R30, R0, RZ, P1 ;  /* 0x000000ff001e7207 */ /* 0x000fe20000800000 */
[----:B------:R-:W-:Y:S10]  /*8710*/  @P2 BRA `(.L_x_145) ;  /* 0xffffffcc00d42947 */ /* 0x000ff4000383ffff */
[----:B------:R-:W-:-:S09]  /*8720*/  UISETP.NE.AND UP0, UPT, UR50, URZ, UPT ;  /* 0x000000ff3200728c */ /* 0x000fd2000bf05270 */
[----:B------:R-:W-:Y:S05]  /*8730*/  BRA.U !UP0, `(.L_x_146) ;  /* 0x0000000108487547 */ /* 0x000fea000b800000 */
[----:B------:R-:W1:Y:S02]  /*8740*/  LDCU.64 UR4, c[0x0][0x890] ;  /* 0x00011200ff0477ac */ /* 0x000e640008000a00 */
[----:B-1----:R-:W-:-:S04]  /*8750*/  UISETP.NE.U32.AND UP0, UPT, UR4, URZ, UPT ;  /* 0x000000ff0400728c */ /* 0x002fc8000bf05070 */
[----:B------:R-:W-:-:S09]  /*8760*/  UISETP.NE.AND.EX UP0, UPT, UR5, URZ, UPT, UP0 ;  /* 0x000000ff0500728c */ /* 0x000fd2000bf05300 */
[----:B------:R-:W-:Y:S05]  /*8770*/  BRA.U UP0, `(.L_x_147) ;  /* 0x00000001000c7547 */ /* 0x000fea000b800000 */
[----:B------:R-:W-:-:S13]  /*8780*/  FSETP.NEU.AND P0, PT, R35, RZ, PT ;  /* 0x000000ff2300720b */ /* 0x000fda0003f0d000 */
[----:B------:R-:W-:Y:S05]  /*8790*/  @!P0 EXIT ;  /* 0x000000000000894d */ /* 0x000fea0003800000 */
[----:B------:R-:W-:Y:S05]  /*87a0*/  BRA `(.L_x_146) ;  /* 0x00000000002c7947 */ /* 0x000fea0003800000 */
.L_x_147:
[----:B------:R-:W-:Y:S01]  /*87b0*/  ISETP.NE.AND P0, PT, R75, RZ, PT ;  /* 0x000000ff4b00720c */ /* 0x000fe20003f05270 */
[----:B------:R-:W-:-:S12]  /*87c0*/  BSSY.RECONVERGENT B0, `(.L_x_146) ;  /* 0x0000009000007945 */ /* 0x000fd80003800200 */
[----:B------:R-:W-:Y:S05]  /*87d0*/  @P0 BRA `(.L_x_148) ;  /* 0x0000000000140947 */ /* 0x000fea0003800000 */
[----:B------:R-:W1:Y:S02]  /*87e0*/  LDCU.64 UR4, c[0x0][0x888] ;  /* 0x00011100ff0477ac */ /* 0x000e640008000a00 */
[----:B-1----:R-:W-:-:S04]  /*87f0*/  ISETP.NE.U32.AND P0, PT, RZ, UR4, PT ;  /* 0x00000004ff007c0c */ /* 0x002fc8000bf05070 */
[----:B------:R-:W-:-:S13]  /*8800*/  ISETP.NE.AND.EX P0, PT, RZ, UR5, PT, P0 ;  /* 0x00000005ff007c0c */ /* 0x000fda000bf05300 */
[----:B------:R-:W-:Y:S05]  /*8810*/  @!P0 EXIT ;  /* 0x000000000000894d */ /* 0x000fea0003800000 */
[----:B------:R-:W-:Y:S05]  /*8820*/  BRA `(.L_x_149) ;  /* 0x0000000000087947 */ /* 0x000fea0003800000 */
.L_x_148:
[----:B------:R-:W-:-:S13]  /*8830*/  FSETP.NEU.AND P0, PT, R35, RZ, PT ;  /* 0x000000ff2300720b */ /* 0x000fda0003f0d000 */
[----:B------:R-:W-:Y:S05]  /*8840*/  @!P0 EXIT ;  /* 0x000000000000894d */ /* 0x000fea0003800000 */
.L_x_149:
[----:B------:R-:W-:Y:S05]  /*8850*/  BSYNC.RECONVERGENT B0 ;  /* 0x0000000000007941 */ /* 0x000fea0003800200 */
.L_x_146:
[----:B------:R-:W-:Y:S01]  /*8860*/  ULEA UR4, UR51, UR48, 0x3 ;  /* 0x0000003033047291 */ /* 0x000fe2000f8e18ff */
[----:B------:R-:W-:-:S04]  /*8870*/  DEPBAR.LE SB0, 0x0 ;  /* 0x000080000000791a */ /* 0x000fc80000000000 */
[----:B------:R-:W-:-:S04]  /*8880*/  UIADD3 UR4, UPT, UPT, UR4, 0x70, URZ ;  /* 0x0000007004047890 */ /* 0x000fc8000fffe0ff */
[----:B------:R-:W-:-:S09]  /*8890*/  UPRMT UR4, UR37, 0x654, UR4 ;  /* 0x0000065425047896 */ /* 0x000fd20008000004 */
[----:B------:R-:W-:Y:S01]  /*88a0*/  SYNCS.ARRIVE.TRANS64.RED.A1T0 RZ, [UR4], RZ ;  /* 0x000000ffffff79a7 */ /* 0x000fe20008100404 */
[----:B------:R-:W-:Y:S05]  /*88b0*/  EXIT ;  /* 0x000000000000794d */ /* 0x000fea0003800000 */
.L_x_24:
[----:B--2---:R2:W4:Y:S02]  /*88c0*/  SYNCS.PHASECHK.TRANS64.TRYWAIT P0, [R3+URZ+0x110], R2 ;  /* 0x00011002030075a7 */ /* 0x00452400080011ff */
[----:B----4-:R-:W-:Y:S05]  /*88d0*/  @!P0 NANOSLEEP.SYNCS 0x989680 ;  /* 0x009896800000895d */ /* 0x010fea0003900000 */
[----:B------:R-:W4:Y:S02]  /*88e0*/  @!P0 SYNCS.PHASECHK.TRANS64 P0, [R3+URZ+0x110], R2 ;  /* 0x00011002030085a7 */ /* 0x000f2400080010ff */
[----:B----4-:R-:W-:Y:S05]  /*88f0*/  @!P0 BRA `(.L_x_24) ;  /* 0xfffffffc00f08947 */ /* 0x010fea000383ffff */
[----:B------:R-:W-:Y:S05]  /*8900*/  BRA `(.L_x_150) ;  /* 0xffffff8c00c87947 */ /* 0x000fea000383ffff */
.L_x_27:
[----:B-1----:R-:W-:-:S07]  /*8910*/  MOV R2, UR33 ;  /* 0x0000002100027c02 */ /* 0x002fce0008000f00 */
.L_x_151:
[----:B-1----:R1:W2:Y:S02]  /*8920*/  SYNCS.PHASECHK.TRANS64.TRYWAIT P0, [R2+URZ+0x28], R5 ;  /* 0x00002805020075a7 */ /* 0x0022a400080011ff */
[----:B--2---:R-:W-:Y:S05]  /*8930*/  @!P0 NANOSLEEP.SYNCS 0x989680 ;  /* 0x009896800000895d */ /* 0x004fea0003900000 */
[----:B------:R-:W2:Y:S02]  /*8940*/  @!P0 SYNCS.PHASECHK.TRANS64 P0, [R2+URZ+0x28], R5 ;  /* 0x00002805020085a7 */ /* 0x000ea400080010ff */
[----:B--2---:R-:W-:Y:S05]  /*8950*/  @!P0 BRA `(.L_x_151) ;  /* 0xfffffffc00f08947 */ /* 0x004fea000383ffff */
[----:B------:R-:W-:Y:S05]  /*8960*/  BRA `(.L_x_26) ;  /* 0xffffff90002c7947 */ /* 0x000fea000383ffff */
.L_x_34:
[----:B-1----:R-:W-:-:S07]  /*8970*/  MOV R2, UR17 ;  /* 0x0000001100027c02 */ /* 0x002fce0008000f00 */
.L_x_152:
[----:B-1----:R1:W2:Y:S02]  /*8980*/  SYNCS.PHASECHK.TRANS64.TRYWAIT P0, [R2+URZ+0x28], R5 ;  /* 0x00002805020075a7 */ /* 0x0022a400080011ff */
[----:B--2---:R-:W-:Y:S05]  /*8990*/  @!P0 NANOSLEEP.SYNCS 0x989680 ;  /* 0x009896800000895d */ /* 0x004fea0003900000 */
[----:B------:R-:W2:Y:S02]  /*89a0*/  @!P0 SYNCS.PHASECHK.TRANS64 P0, [R2+URZ+0x28], R5 ;  /* 0x00002805020085a7 */ /* 0x000ea400080010ff */
[----:B--2---:R-:W-:Y:S05]  /*89b0*/  @!P0 BRA `(.L_x_152) ;  /* 0xfffffffc00f08947 */ /* 0x004fea000383ffff */
[----:B------:R-:W-:Y:S05]  /*89c0*/  BRA `(.L_x_33) ;  /* 0xffffff9000e47947 */ /* 0x000fea000383ffff */
.L_x_39:
[----:B-1----:R1:W2:Y:S02]  /*89d0*/  SYNCS.PHASECHK.TRANS64.TRYWAIT P0, [R2+URZ+0xa0], R3 ;  /* 0x0000a003020075a7 */ /* 0x0022a400080011ff */
[----:B--2---:R-:W-:Y:S05]  /*89e0*/  @!P0 NANOSLEEP.SYNCS 0x989680 ;  /* 0x009896800000895d */ /* 0x004fea0003900000 */
[----:B------:R-:W2:Y:S02]  /*89f0*/  @!P0 SYNCS.PHASECHK.TRANS64 P0, [R2+URZ+0xa0], R3 ;  /* 0x0000a003020085a7 */ /* 0x000ea400080010ff */
[----:B--2---:R-:W-:Y:S05]  /*8a00*/  @!P0 BRA `(.L_x_39) ;  /* 0xfffffffc00f08947 */ /* 0x004fea000383ffff */
[----:B------:R-:W-:Y:S05]  /*8a10*/  BRA `(.L_x_153) ;  /* 0xffffff9400847947 */ /* 0x000fea000383ffff */
.L_x_43:
[----:B---3--:R-:W-:-:S07]  /*8a20*/  MOV R0, UR4 ;  /* 0x0000000400007c02 */ /* 0x008fce0008000f00 */
.L_x_154:
[----:B-1----:R1:W2:Y:S02]  /*8a30*/  SYNCS.PHASECHK.TRANS64.TRYWAIT P0, [R0+URZ], R3 ;  /* 0x00000003000075a7 */ /* 0x0022a400080011ff */
[----:B--2---:R-:W-:Y:S05]  /*8a40*/  @!P0 NANOSLEEP.SYNCS 0x989680 ;  /* 0x009896800000895d */ /* 0x004fea0003900000 */
[----:B------:R-:W2:Y:S02]  /*8a50*/  @!P0 SYNCS.PHASECHK.TRANS64 P0, [R0+URZ], R3 ;  /* 0x00000003000085a7 */ /* 0x000ea400080010ff */
[----:B--2---:R-:W-:Y:S05]  /*8a60*/  @!P0 BRA `(.L_x_154) ;  /* 0xfffffffc00f08947 */ /* 0x004fea000383ffff */
[----:B------:R-:W-:Y:S05]  /*8a70*/  BRA `(.L_x_155) ;  /* 0xffffff9800f47947 */ /* 0x000fea000383ffff */
.L_x_44:
[----:B---3--:R-:W-:-:S07]  /*8a80*/  MOV R0, UR4 ;  /* 0x0000000400007c02 */ /* 0x008fce0008000f00 */
.L_x_156:
[----:B-1----:R1:W2:Y:S02]  /*8a90*/  SYNCS.PHASECHK.TRANS64.TRYWAIT P0, [R0+URZ], R3 ;  /* 0x00000003000075a7 */ /* 0x0022a400080011ff */
[----:B--2---:R-:W-:Y:S05]  /*8aa0*/  @!P0 NANOSLEEP.SYNCS 0x989680 ;  /* 0x009896800000895d */ /* 0x004fea0003900000 */
[----:B------:R-:W2:Y:S02]  /*8ab0*/  @!P0 SYNCS.PHASECHK.TRANS64 P0, [R0+URZ], R3 ;  /* 0x00000003000085a7 */ /* 0x000ea400080010ff */
[----:B--2---:R-:W-:Y:S05]  /*8ac0*/  @!P0 BRA `(.L_x_156) ;  /* 0xfffffffc00f08947 */ /* 0x004fea000383ffff */
[----:B------:R-:W-:Y:S05]  /*8ad0*/  BRA `(.L_x_157) ;  /* 0xffffff9c00007947 */ /* 0x000fea000383ffff */
.L_x_45:
[----:B---3--:R-:W-:-:S07]  /*8ae0*/  MOV R0, UR4 ;  /* 0x0000000400007c02 */ /* 0x008fce0008000f00 */
.L_x_158:
[----:B-1----:R1:W2:Y:S02]  /*8af0*/  SYNCS.PHASECHK.TRANS64.TRYWAIT P0, [R0+URZ], R3 ;  /* 0x00000003000075a7 */ /* 0x0022a400080011ff */
[----:B--2---:R-:W-:Y:S05]  /*8b00*/  @!P0 NANOSLEEP.SYNCS 0x989680 ;  /* 0x009896800000895d */ /* 0x004fea0003900000 */
[----:B------:R-:W2:Y:S02]  /*8b10*/  @!P0 SYNCS.PHASECHK.TRANS64 P0, [R0+URZ], R3 ;  /* 0x00000003000085a7 */ /* 0x000ea400080010ff */
[----:B--2---:R-:W-:Y:S05]  /*8b20*/  @!P0 BRA `(.L_x_158) ;  /* 0xfffffffc00f08947 */ /* 0x004fea000383ffff */
[----:B------:R-:W-:Y:S05]  /*8b30*/  BRA `(.L_x_159) ;  /* 0xffffff9c000c7947 */ /* 0x000fea000383ffff */
.L_x_46:
[----:B---3--:R-:W-:-:S07]  /*8b40*/  MOV R0, UR4 ;  /* 0x0000000400007c02 */ /* 0x008fce0008000f00 */
.L_x_160:
[----:B-1----:R1:W2:Y:S02]  /*8b50*/  SYNCS.PHASECHK.TRANS64.TRYWAIT P0, [R0+URZ], R3 ;  /* 0x00000003000075a7 */ /* 0x0022a400080011ff */
[----:B--2---:R-:W-:Y:S05]  /*8b60*/  @!P0 NANOSLEEP.SYNCS 0x989680 ;  /* 0x009896800000895d */ /* 0x004fea0003900000 */
[----:B------:R-:W2:Y:S02]  /*8b70*/  @!P0 SYNCS.PHASECHK.TRANS64 P0, [R0+URZ], R3 ;  /* 0x00000003000085a7 */ /* 0x000ea400080010ff */
[----:B--2---:R-:W-:Y:S05]  /*8b80*/  @!P0 BRA `(.L_x_160) ;  /* 0xfffffffc00f08947 */ /* 0x004fea000383ffff */
[----:B------:R-:W-:Y:S05]  /*8b90*/  BRA `(.L_x_161) ;  /* 0xffffff9c00187947 */ /* 0x000fea000383ffff */
.L_x_49:
[----:B-1----:R1:W2:Y:S02]  /*8ba0*/  SYNCS.PHASECHK.TRANS64.TRYWAIT P0, [R0+URZ+0x100], R5 ;  /* 0x00010005000075a7 */ /* 0x0022a400080011ff */
[----:B--2---:R-:W-:Y:S05]  /*8bb0*/  @!P0 NANOSLEEP.SYNCS 0x989680 ;  /* 0x009896800000895d */ /* 0x004fea0003900000 */
[----:B------:R-:W2:Y:S02]  /*8bc0*/  @!P0 SYNCS.PHASECHK.TRANS64 P0, [R0+URZ+0x100], R5 ;  /* 0x00010005000085a7 */ /* 0x000ea400080010ff */
[----:B--2---:R-:W-:Y:S05]  /*8bd0*/  @!P0 BRA `(.L_x_49) ;  /* 0xfffffffc00f08947 */ /* 0x004fea000383ffff */
[----:B------:R-:W-:Y:S05]  /*8be0*/  BRA `(.L_x_162) ;  /* 0xffffff9c00787947 */ /* 0x000fea000383ffff */
.L_x_50:
[----:B------:R-:W-:-:S07]  /*8bf0*/  MOV R0, UR5 ;  /* 0x0000000500007c02 */ /* 0x000fce0008000f00 */
.L_x_163:
[----:B-1----:R1:W2:Y:S02]  /*8c00*/  SYNCS.PHASECHK.TRANS64.TRYWAIT P0, [R0+URZ+0xb0], R7 ;  /* 0x0000b007000075a7 */ /* 0x0022a400080011ff */
[----:B--2---:R-:W-:Y:S05]  /*8c10*/  @!P0 NANOSLEEP.SYNCS 0x989680 ;  /* 0x009896800000895d */ /* 0x004fea0003900000 */
[----:B------:R-:W2:Y:S02]  /*8c20*/  @!P0 SYNCS.PHASECHK.TRANS64 P0, [R0+URZ+0xb0], R7 ;  /* 0x0000b007000085a7 */ /* 0x000ea400080010ff */
[----:B--2---:R-:W-:Y:S05]  /*8c30*/  @!P0 BRA `(.L_x_163) ;  /* 0xfffffffc00f08947 */ /* 0x004fea000383ffff */
[----:B------:R-:W-:Y:S05]  /*8c40*/  BRA `(.L_x_164) ;  /* 0xffffff9c00887947 */ /* 0x000fea000383ffff */
.L_x_51:
[----:B-1----:R1:W2:Y:S02]  /*8c50*/  SYNCS.PHASECHK.TRANS64.TRYWAIT P1, [R0+URZ+0xa0], R5 ;  /* 0x0000a005000075a7 */ /* 0x0022a400080211ff */
[----:B--2---:R-:W-:Y:S05]  /*8c60*/  @!P1 NANOSLEEP.SYNCS 0x989680 ;  /* 0x009896800000995d */ /* 0x004fea0003900000 */
[----:B------:R-:W2:Y:S02]  /*8c70*/  @!P1 SYNCS.PHASECHK.TRANS64 P1, [R0+URZ+0xa0], R5 ;  /* 0x0000a005000095a7 */ /* 0x000ea400080210ff */
[----:B--2---:R-:W-:Y:S05]  /*8c80*/  @!P1 BRA `(.L_x_51) ;  /* 0xfffffffc00f09947 */ /* 0x004fea000383ffff */
[----:B------:R-:W-:Y:S05]  /*8c90*/  BRA `(.L_x_165) ;  /* 0xffffff9c00b87947 */ /* 0x000fea000383ffff */
.L_x_54:
[----:B------:R-:W-:-:S07]  /*8ca0*/  MOV R0, UR5 ;  /* 0x0000000500007c02 */ /* 0x000fce0008000f00 */
.L_x_166:
[----:B-1----:R1:W2:Y:S02]  /*8cb0*/  SYNCS.PHASECHK.TRANS64.TRYWAIT P0, [R0+URZ+0xb0], R3 ;  /* 0x0000b003000075a7 */ /* 0x0022a400080011ff */
[----:B--2---:R-:W-:Y:S05]  /*8cc0*/  @!P0 NANOSLEEP.SYNCS 0x989680 ;  /* 0x009896800000895d */ /* 0x004fea0003900000 */
[----:B------:R-:W2:Y:S02]  /*8cd0*/  @!P0 SYNCS.PHASECHK.TRANS64 P0, [R0+URZ+0xb0], R3 ;  /* 0x0000b003000085a7 */ /* 0x000ea400080010ff */
[----:B--2---:R-:W-:Y:S05]  /*8ce0*/  @!P0 BRA `(.L_x_166) ;  /* 0xfffffffc00f08947 */ /* 0x004fea000383ffff */
[----:B------:R-:W-:Y:S05]  /*8cf0*/  BRA `(.L_x_53) ;  /* 0xffffffa0000c7947 */ /* 0x000fea000383ffff */
.L_x_63:
[----:B-1----:R-:W-:-:S04]  /*8d00*/  MOV R4, UR6 ;  /* 0x0000000600047c02 */ /* 0x002fc80008000f00 */
[----:B------:R1:W2:Y:S03]  /*8d10*/  SYNCS.PHASECHK.TRANS64.TRYWAIT P0, [R4+URZ+0x8], R5 ;  /* 0x00000805040075a7 */ /* 0x0002a600080011ff */
[----:B--2---:R-:W-:Y:S05]  /*8d20*/  @!P0 NANOSLEEP.SYNCS 0x989680 ;  /* 0x009896800000895d */ /* 0x004fea0003900000 */
[----:B------:R-:W2:Y:S02]  /*8d30*/  @!P0 SYNCS.PHASECHK.TRANS64 P0, [R4+URZ+0x8], R5 ;  /* 0x00000805040085a7 */ /* 0x000ea400080010ff */
[----:B--2---:R-:W-:Y:S05]  /*8d40*/  @!P0 BRA `(.L_x_63) ;  /* 0xfffffffc00ec8947 */ /* 0x004fea000383ffff */
[----:B------:R-:W-:Y:S05]  /*8d50*/  BRA `(.L_x_62) ;  /* 0xffffffa000c07947 */ /* 0x000fea000383ffff */
.L_x_65:
[----:B------:R-:W-:Y:S01]  /*8d60*/  BSSY B0, `(.L_x_167) ;  /* 0x0000006000007945 */ /* 0x000fe20003800000 */
[----:B------:R-:W-:-:S07]  /*8d70*/  MOV R15, 0xffffffff ;  /* 0xffffffff000f7802 */ /* 0x000fce0000000f00 */
[----:B-1---5:R-:W-:Y:S05]  /*8d80*/  WARPSYNC.COLLECTIVE R15, `(.L_x_168) ;  /* 0x000000000f0c7348 */ /* 0x022fea0003c00000 */
[----:B------:R-:W-:Y:S02]  /*8d90*/  ELECT P6, UR79, PT ;  /* 0x00000000004f782f */ /* 0x000fe400038c0000 */
[----:B------:R-:W-:Y:S01]  /*8da0*/  MOV R14, UR79 ;  /* 0x0000004f000e7c02 */ /* 0x000fe20008000f00 */
[----:B-1---5:R-:W-:Y:S10]  /*8db0*/  ENDCOLLECTIVE ;  /* 0x000000000000791b */ /* 0x022ff40003800000 */
.L_x_168:
[----:B------:R-:W-:Y:S05]  /*8dc0*/  BSYNC B0 ;  /* 0x0000000000007941 */ /* 0x000fea0003800000 */
.L_x_167:
[----:B------:R-:W-:Y:S05]  /*8dd0*/  BRA `(.L_x_169) ;  /* 0xffffffa000f07947 */ /* 0x000fea000383ffff */
.L_x_67:
[----:B-1----:R-:W-:-:S04]  /*8de0*/  MOV R2, UR6 ;  /* 0x0000000600027c02 */ /* 0x002fc80008000f00 */
[----:B------:R1:W2:Y:S03]  /*8df0*/  SYNCS.PHASECHK.TRANS64.TRYWAIT P0, [R2+URZ+0x8], R3 ;  /* 0x00000803020075a7 */ /* 0x0002a600080011ff */
[----:B--2---:R-:W-:Y:S05]  /*8e00*/  @!P0 NANOSLEEP.SYNCS 0x989680 ;  /* 0x009896800000895d */ /* 0x004fea0003900000 */
[----:B------:R-:W2:Y:S02]  /*8e10*/  @!P0 SYNCS.PHASECHK.TRANS64 P0, [R2+URZ+0x8], R3 ;  /* 0x00000803020085a7 */ /* 0x000ea400080010ff */
[----:B--2---:R-:W-:Y:S05]  /*8e20*/  @!P0 BRA `(.L_x_67) ;  /* 0xfffffffc00ec8947 */ /* 0x004fea000383ffff */
[----:B------:R-:W-:Y:S05]  /*8e30*/  BRA `(.L_x_66) ;  /* 0xffffffa000f47947 */ /* 0x000fea000383ffff */
.L_x_68:
[----:B-1----:R1:W2:Y:S02]  /*8e40*/  SYNCS.PHASECHK.TRANS64.TRYWAIT P0, [R0+URZ+0xa0], R5 ;  /* 0x0000a005000075a7 */ /* 0x0022a400080011ff */
[----:B--2---:R-:W-:Y:S05]  /*8e50*/  @!P0 NANOSLEEP.SYNCS 0x989680 ;  /* 0x009896800000895d */ /* 0x004fea0003900000 */
[----:B------:R-:W2:Y:S02]  /*8e60*/  @!P0 SYNCS.PHASECHK.TRANS64 P0, [R0+URZ+0xa0], R5 ;  /* 0x0000a005000085a7 */ /* 0x000ea400080010ff */
[----:B--2---:R-:W-:Y:S05]  /*8e70*/  @!P0 BRA `(.L_x_68) ;  /* 0xfffffffc00f08947 */ /* 0x004fea000383ffff */
[----:B------:R-:W-:Y:S05]  /*8e80*/  BRA `(.L_x_170) ;  /* 0xffffffa400e07947 */ /* 0x000fea000383ffff */
.L_x_70:
[----:B------:R-:W-:-:S07]  /*8e90*/  MOV R0, UR9 ;  /* 0x0000000900007c02 */ /* 0x000fce0008000f00 */
.L_x_171:
[----:B-1----:R1:W2:Y:S02]  /*8ea0*/  SYNCS.PHASECHK.TRANS64.TRYWAIT P0, [R0+URZ+0xe0], R5 ;  /* 0x0000e005000075a7 */ /* 0x0022a400080011ff */
[----:B--2---:R-:W-:Y:S05]  /*8eb0*/  @!P0 NANOSLEEP.SYNCS 0x989680 ;  /* 0x009896800000895d */ /* 0x004fea0003900000 */
[----:B------:R-:W2:Y:S02]  /*8ec0*/  @!P0 SYNCS.PHASECHK.TRANS64 P0, [R0+URZ+0xe0], R5 ;  /* 0x0000e005000085a7 */ /* 0x000ea400080010ff */
[----:B--2---:R-:W-:Y:S05]  /*8ed0*/  @!P0 BRA `(.L_x_171) ;  /* 0xfffffffc00f08947 */ /* 0x004fea000383ffff */
[----:B------:R-:W-:Y:S05]  /*8ee0*/  BRA `(.L_x_172) ;  /* 0xffffffa8002c7947 */ /* 0x000fea000383ffff */
.L_x_73:
[----:B------:R-:W-:Y:S07]  /*8ef0*/  MOV R0, UR8 ;  /* 0x0000000800007c02 */ /* 0x000fee0008000f00 */
.L_x_173:
[----:B-1----:R1:W2:Y:S02]  /*8f00*/  SYNCS.PHASECHK.TRANS64.TRYWAIT P0, [R0+URZ], R5 ;  /* 0x00000005000075a7 */ /* 0x0022a400080011ff */
[----:B--2---:R-:W-:Y:S05]  /*8f10*/  @!P0 NANOSLEEP.SYNCS 0x989680 ;  /* 0x009896800000895d */ /* 0x004fea0003900000 */
[----:B------:R-:W2:Y:S02]  /*8f20*/  @!P0 SYNCS.PHASECHK.TRANS64 P0, [R0+URZ], R5 ;  /* 0x00000005000085a7 */ /* 0x000ea400080010ff */
[----:B--2---:R-:W-:Y:S05]  /*8f30*/  @!P0 BRA `(.L_x_173) ;  /* 0xfffffffc00f08947 */ /* 0x004fea000383ffff */
[----:B------:R-:W-:Y:S05]  /*8f40*/  BRA `(.L_x_72) ;  /* 0xffffffa800407947 */ /* 0x000fea000383ffff */
.L_x_77:
[----:B-1----:R-:W-:-:S07]  /*8f50*/  MOV R0, UR8 ;  /* 0x0000000800007c02 */ /* 0x002fce0008000f00 */
.L_x_174:
[----:B-1----:R1:W2:Y:S02]  /*8f60*/  SYNCS.PHASECHK.TRANS64.TRYWAIT P0, [R0+URZ], R3 ;  /* 0x00000003000075a7 */ /* 0x0022a400080011ff */
[----:B--2---:R-:W-:Y:S05]  /*8f70*/  @!P0 NANOSLEEP.SYNCS 0x989680 ;  /* 0x009896800000895d */ /* 0x004fea0003900000 */
[----:B------:R-:W2:Y:S02]  /*8f80*/  @!P0 SYNCS.PHASECHK.TRANS64 P0, [R0+URZ], R3 ;  /* 0x00000003000085a7 */ /* 0x000ea400080010ff */
[----:B--2---:R-:W-:Y:S05]  /*8f90*/  @!P0 BRA `(.L_x_174) ;  /* 0xfffffffc00f08947 */ /* 0x004fea000383ffff */
[----:B------:R-:W-:Y:S05]  /*8fa0*/  BRA `(.L_x_175) ;  /* 0xffffffac00347947 */ /* 0x000fea000383ffff */
.L_x_78:
[----:B------:R-:W-:-:S07]  /*8fb0*/  MOV R0, UR8 ;  /* 0x0000000800007c02 */ /* 0x000fce0008000f00 */
.L_x_176:
[----:B-1----:R1:W2:Y:S02]  /*8fc0*/  SYNCS.PHASECHK.TRANS64.TRYWAIT P0, [R0+URZ], R3 ;  /* 0x00000003000075a7 */ /* 0x0022a400080011ff */
[----:B--2---:R-:W-:Y:S05]  /*8fd0*/  @!P0 NANOSLEEP.SYNCS 0x989680 ;  /* 0x009896800000895d */ /* 0x004fea0003900000 */
[----:B------:R-:W2:Y:S02]  /*8fe0*/  @!P0 SYNCS.PHASECHK.TRANS64 P0, [R0+URZ], R3 ;  /* 0x00000003000085a7 */ /* 0x000ea400080010ff */
[----:B--2---:R-:W-:Y:S05]  /*8ff0*/  @!P0 BRA `(.L_x_176) ;  /* 0xfffffffc00f08947 */ /* 0x004fea000383ffff */
[----:B------:R-:W-:Y:S05]  /*9000*/  BRA `(.L_x_177) ;  /* 0xffffffac00407947 */ /* 0x000fea000383ffff */
.L_x_79:
[----:B------:R-:W-:-:S07]  /*9010*/  MOV R0, UR8 ;  /* 0x0000000800007c02 */ /* 0x000fce0008000f00 */
.L_x_178:
[----:B-1----:R1:W2:Y:S02]  /*9020*/  SYNCS.PHASECHK.TRANS64.TRYWAIT P0, [R0+URZ], R3 ;  /* 0x00000003000075a7 */ /* 0x0022a400080011ff */
[----:B--2---:R-:W-:Y:S05]  /*9030*/  @!P0 NANOSLEEP.SYNCS 0x989680 ;  /* 0x009896800000895d */ /* 0x004fea0003900000 */
[----:B------:R-:W2:Y:S02]  /*9040*/  @!P0 SYNCS.PHASECHK.TRANS64 P0, [R0+URZ], R3 ;  /* 0x00000003000085a7 */ /* 0x000ea400080010ff */
[----:B--2---:R-:W-:Y:S05]  /*9050*/  @!P0 BRA `(.L_x_178) ;  /* 0xfffffffc00f08947 */ /* 0x004fea000383ffff */
[----:B------:R-:W-:Y:S05]  /*9060*/  BRA `(.L_x_179) ;  /* 0xffffffac004c7947 */ /* 0x000fea000383ffff */
.L_x_82:
[----:B------:R-:W-:-:S07]  /*9070*/  MOV R0, UR7 ;  /* 0x0000000700007c02 */ /* 0x000fce0008000f00 */
.L_x_180:
[----:B-1----:R1:W2:Y:S02]  /*9080*/  SYNCS.PHASECHK.TRANS64.TRYWAIT P1, [R0+URZ+0x120], R3 ;  /* 0x00012003000075a7 */ /* 0x0022a400080211ff */
[----:B--2---:R-:W-:Y:S05]  /*9090*/  @!P1 NANOSLEEP.SYNCS 0x989680 ;  /* 0x009896800000995d */ /* 0x004fea0003900000 */
[----:B------:R-:W2:Y:S02]  /*90a0*/  @!P1 SYNCS.PHASECHK.TRANS64 P1, [R0+URZ+0x120], R3 ;  /* 0x00012003000095a7 */ /* 0x000ea400080210ff */
[----:B--2---:R-:W-:Y:S05]  /*90b0*/  @!P1 BRA `(.L_x_180) ;  /* 0xfffffffc00f09947 */ /* 0x004fea000383ffff */
[----:B------:R-:W-:Y:S05]  /*90c0*/  BRA `(.L_x_181) ;  /* 0xffffffac00987947 */ /* 0x000fea000383ffff */
.L_x_87:
[----:B--2---:R2:W4:Y:S02]  /*90d0*/  SYNCS.PHASECHK.TRANS64.TRYWAIT P0, [R0+URZ+0xa0], R3 ;  /* 0x0000a003000075a7 */ /* 0x00452400080011ff */
[----:B----4-:R-:W-:Y:S05]  /*90e0*/  @!P0 NANOSLEEP.SYNCS 0x989680 ;  /* 0x009896800000895d */ /* 0x010fea0003900000 */
[----:B------:R-:W4:Y:S02]  /*90f0*/  @!P0 SYNCS.PHASECHK.TRANS64 P0, [R0+URZ+0xa0], R3 ;  /* 0x0000a003000085a7 */ /* 0x000f2400080010ff */
[----:B----4-:R-:W-:Y:S05]  /*9100*/  @!P0 BRA `(.L_x_87) ;  /* 0xfffffffc00f08947 */ /* 0x010fea000383ffff */
[----:B------:R-:W-:Y:S05]  /*9110*/  BRA `(.L_x_182) ;  /* 0xffffffb000ac7947 */ /* 0x000fea000383ffff */
.L_x_90:
[----:B------:R-:W-:Y:S07]  /*9120*/  MOV R0, UR7 ;  /* 0x0000000700007c02 */ /* 0x000fee0008000f00 */
.L_x_183:
[----:B--2---:R2:W4:Y:S02]  /*9130*/  SYNCS.PHASECHK.TRANS64.TRYWAIT P0, [R0+URZ+0x98], R3 ;  /* 0x00009803000075a7 */ /* 0x00452400080011ff */
[----:B----4-:R-:W-:Y:S05]  /*9140*/  @!P0 NANOSLEEP.SYNCS 0x989680 ;  /* 0x009896800000895d */ /* 0x010fea0003900000 */
[----:B------:R-:W4:Y:S02]  /*9150*/  @!P0 SYNCS.PHASECHK.TRANS64 P0, [R0+URZ+0x98], R3 ;  /* 0x00009803000085a7 */ /* 0x000f2400080010ff */
[----:B----4-:R-:W-:Y:S05]  /*9160*/  @!P0 BRA `(.L_x_183) ;  /* 0xfffffffc00f08947 */ /* 0x010fea000383ffff */
[----:B------:R-:W-:Y:S05]  /*9170*/  BRA `(.L_x_89) ;  /* 0xffffffb4008c7947 */ /* 0x000fea000383ffff */
.L_x_93:
[----:B------:R-:W-:Y:S07]  /*9180*/  MOV R3, UR7 ;  /* 0x0000000700037c02 */ /* 0x000fee0008000f00 */
.L_x_184:
[----:B-1----:R1:W2:Y:S02]  /*9190*/  SYNCS.PHASECHK.TRANS64.TRYWAIT P0, [R3+URZ+0x70], R12 ;  /* 0x0000700c030075a7 */ /* 0x0022a400080011ff */
[----:B--2---:R-:W-:Y:S05]  /*91a0*/  @!P0 NANOSLEEP.SYNCS 0x989680 ;  /* 0x009896800000895d */ /* 0x004fea0003900000 */
[----:B------:R-:W2:Y:S02]  /*91b0*/  @!P0 SYNCS.PHASECHK.TRANS64 P0, [R3+URZ+0x70], R12 ;  /* 0x0000700c030085a7 */ /* 0x000ea400080010ff */
[----:B--2---:R-:W-:Y:S05]  /*91c0*/  @!P0 BRA `(.L_x_184) ;  /* 0xfffffffc00f08947 */ /* 0x004fea000383ffff */
[----:B------:R-:W-:Y:S05]  /*91d0*/  BRA `(.L_x_185) ;  /* 0xffffffb800047947 */ /* 0x000fea000383ffff */
.L_x_94:
[----:B-1----:R-:W-:Y:S07]  /*91e0*/  MOV R3, UR7 ;  /* 0x0000000700037c02 */ /* 0x002fee0008000f00 */
.L_x_186:
[----:B-1----:R1:W2:Y:S02]  /*91f0*/  SYNCS.PHASECHK.TRANS64.TRYWAIT P0, [R3+URZ+0x78], R12 ;  /* 0x0000780c030075a7 */ /* 0x0022a400080011ff */
[----:B--2---:R-:W-:Y:S05]  /*9200*/  @!P0 NANOSLEEP.SYNCS 0x989680 ;  /* 0x009896800000895d */ /* 0x004fea0003900000 */
[----:B------:R-:W2:Y:S02]  /*9210*/  @!P0 SYNCS.PHASECHK.TRANS64 P0, [R3+URZ+0x78], R12 ;  /* 0x0000780c030085a7 */ /* 0x000ea400080010ff */
[----:B--2---:R-:W-:Y:S05]  /*9220*/  @!P0 BRA `(.L_x_186) ;  /* 0xfffffffc00f08947 */ /* 0x004fea000383ffff */
[----:B------:R-:W-:Y:S05]  /*9230*/  BRA `(.L_x_187) ;  /* 0xffffffb800607947 */ /* 0x000fea000383ffff */
.L_x_95:
[----:B-1----:R-:W-:Y:S07]  /*9240*/  MOV R3, UR7 ;  /* 0x0000000700037c02 */ /* 0x002fee0008000f00 */
.L_x_188:
[----:B-1----:R1:W2:Y:S02]  /*9250*/  SYNCS.PHASECHK.TRANS64.TRYWAIT P0, [R3+URZ+0x80], R12 ;  /* 0x0000800c030075a7 */ /* 0x0022a400080011ff */
[----:B--2---:R-:W-:Y:S05]  /*9260*/  @!P0 NANOSLEEP.SYNCS 0x989680 ;  /* 0x009896800000895d */ /* 0x004fea0003900000 */
[----:B------:R-:W2:Y:S02]  /*9270*/  @!P0 SYNCS.PHASECHK.TRANS64 P0, [R3+URZ+0x80], R12 ;  /* 0x0000800c030085a7 */ /* 0x000ea400080010ff */
[----:B--2---:R-:W-:Y:S05]  /*9280*/  @!P0 BRA `(.L_x_188) ;  /* 0xfffffffc00f08947 */ /* 0x004fea000383ffff */
[----:B------:R-:W-:Y:S05]  /*9290*/  BRA `(.L_x_189) ;  /* 0xffffffb800bc7947 */ /* 0x000fea000383ffff */
.L_x_96:
[----:B------:R-:W-:Y:S07]  /*92a0*/  MOV R3, UR7 ;  /* 0x0000000700037c02 */ /* 0x000fee0008000f00 */
.L_x_190:
[----:B-1----:R1:W2:Y:S02]  /*92b0*/  SYNCS.PHASECHK.TRANS64.TRYWAIT P0, [R3+URZ+0x88], R12 ;  /* 0x0000880c030075a7 */ /* 0x0022a400080011ff */
[----:B--2---:R-:W-:Y:S05]  /*92c0*/  @!P0 NANOSLEEP.SYNCS 0x989680 ;  /* 0x009896800000895d */ /* 0x004fea0003900000 */
[----:B------:R-:W2:Y:S02]  /*92d0*/  @!P0 SYNCS.PHASECHK.TRANS64 P0, [R3+URZ+0x88], R12 ;  /* 0x0000880c030085a7 */ /* 0x000ea400080010ff */
[----:B--2---:R-:W-:Y:S05]  /*92e0*/  @!P0 BRA `(.L_x_190) ;  /* 0xfffffffc00f08947 */ /* 0x004fea000383ffff */
[----:B------:R-:W-:Y:S05]  /*92f0*/  BRA `(.L_x_191) ;  /* 0xffffffbc005c7947 */ /* 0x000fea000383ffff */
.L_x_98:
[----:B------:R-:W-:-:S07]  /*9300*/  MOV R0, UR7 ;  /* 0x0000000700007c02 */ /* 0x000fce0008000f00 */
.L_x_192:
[----:B-1----:R1:W4:Y:S02]  /*9310*/  SYNCS.PHASECHK.TRANS64.TRYWAIT P0, [R0+URZ+0x70], R3 ;  /* 0x00007003000075a7 */ /* 0x00232400080011ff */
[----:B----4-:R-:W-:Y:S05]  /*9320*/  @!P0 NANOSLEEP.SYNCS 0x989680 ;  /* 0x009896800000895d */ /* 0x010fea0003900000 */
[----:B------:R-:W4:Y:S02]  /*9330*/  @!P0 SYNCS.PHASECHK.TRANS64 P0, [R0+URZ+0x70], R3 ;  /* 0x00007003000085a7 */ /* 0x000f2400080010ff */
[----:B----4-:R-:W-:Y:S05]  /*9340*/  @!P0 BRA `(.L_x_192) ;  /* 0xfffffffc00f08947 */ /* 0x010fea000383ffff */
[----:B------:R-:W-:Y:S05]  /*9350*/  BRA `(.L_x_193) ;  /* 0xffffffbc00e47947 */ /* 0x000fea000383ffff */
.L_x_99:
[----:B-1----:R-:W-:-:S07]  /*9360*/  MOV R0, UR7 ;  /* 0x0000000700007c02 */ /* 0x002fce0008000f00 */
.L_x_194:
[----:B-1----:R1:W4:Y:S02]  /*9370*/  SYNCS.PHASECHK.TRANS64.TRYWAIT P0, [R0+URZ+0x78], R3 ;  /* 0x00007803000075a7 */ /* 0x00232400080011ff */
[----:B----4-:R-:W-:Y:S05]  /*9380*/  @!P0 NANOSLEEP.SYNCS 0x989680 ;  /* 0x009896800000895d */ /* 0x010fea0003900000 */
[----:B------:R-:W4:Y:S02]  /*9390*/  @!P0 SYNCS.PHASECHK.TRANS64 P0, [R0+URZ+0x78], R3 ;  /* 0x00007803000085a7 */ /* 0x000f2400080010ff */
[----:B----4-:R-:W-:Y:S05]  /*93a0*/  @!P0 BRA `(.L_x_194) ;  /* 0xfffffffc00f08947 */ /* 0x010fea000383ffff */
[----:B------:R-:W-:Y:S05]  /*93b0*/  BRA `(.L_x_195) ;  /* 0xffffffbc00d47947 */ /* 0x000fea000383ffff */
.L_x_100:
[----:B-1----:R-:W-:-:S07]  /*93c0*/  MOV R0, UR7 ;  /* 0x0000000700007c02 */ /* 0x002fce0008000f00 */
.L_x_196:
[----:B-1----:R1:W4:Y:S02]  /*93d0*/  SYNCS.PHASECHK.TRANS64.TRYWAIT P0, [R0+URZ+0x80], R3 ;  /* 0x00008003000075a7 */ /* 0x00232400080011ff */
[----:B----4-:R-:W-:Y:S05]  /*93e0*/  @!P0 NANOSLEEP.SYNCS 0x989680 ;  /* 0x009896800000895d */ /* 0x010fea0003900000 */
[----:B------:R-:W4:Y:S02]  /*93f0*/  @!P0 SYNCS.PHASECHK.TRANS64 P0, [R0+URZ+0x80], R3 ;  /* 0x00008003000085a7 */ /* 0x000f2400080010ff */
[----:B----4-:R-:W-:Y:S05]  /*9400*/  @!P0 BRA `(.L_x_196) ;  /* 0xfffffffc00f08947 */ /* 0x010fea000383ffff */
[----:B------:R-:W-:Y:S05]  /*9410*/  BRA `(.L_x_197) ;  /* 0xffffffbc00c47947 */ /* 0x000fea000383ffff */
.L_x_102:
[----:B--2---:R2:W3:Y:S02]  /*9420*/  SYNCS.PHASECHK.TRANS64.TRYWAIT P0, [R0+URZ+0xa0], R3 ;  /* 0x0000a003000075a7 */ /* 0x0044e400080011ff */
[----:B---3--:R-:W-:Y:S05]  /*9430*/  @!P0 NANOSLEEP.SYNCS 0x989680 ;  /* 0x009896800000895d */ /* 0x008fea0003900000 */
[----:B------:R-:W3:Y:S02]  /*9440*/  @!P0 SYNCS.PHASECHK.TRANS64 P0, [R0+URZ+0xa0], R3 ;  /* 0x0000a003000085a7 */ /* 0x000ee400080010ff */
[----:B---3--:R-:W-:Y:S05]  /*9450*/  @!P0 BRA `(.L_x_102) ;  /* 0xfffffffc00f08947 */ /* 0x008fea000383ffff */
[----:B------:R-:W-:Y:S05]  /*9460*/  BRA `(.L_x_198) ;  /* 0xffffffc000947947 */ /* 0x000fea000383ffff */
.L_x_113:
[----:B-1----:R-:W-:Y:S04]  /*9470*/  MOV R0, UR48 ;  /* 0x0000003000007c02 */ /* 0x002fe80008000f00 */
[----:B------:R1:W3:Y:S03]  /*9480*/  SYNCS.PHASECHK.TRANS64.TRYWAIT P1, [R0+URZ+0x50], R5 ;  /* 0x00005005000075a7 */ /* 0x0002e600080211ff */
[----:B---3--:R-:W-:Y:S05]  /*9490*/  @!P1 NANOSLEEP.SYNCS 0x989680 ;  /* 0x009896800000995d */ /* 0x008fea0003900000 */
[----:B------:R-:W3:Y:S02]  /*94a0*/  @!P1 SYNCS.PHASECHK.TRANS64 P1, [R0+URZ+0x50], R5 ;  /* 0x00005005000095a7 */ /* 0x000ee400080210ff */
[----:B---3--:R-:W-:Y:S05]  /*94b0*/  @!P1 BRA `(.L_x_113) ;  /* 0xfffffffc00ec9947 */ /* 0x008fea000383ffff */
[----:B------:R-:W-:Y:S05]  /*94c0*/  BRA `(.L_x_112) ;  /* 0xffffffcc009c7947 */ /* 0x000fea000383ffff */
.L_x_115:
[----:B-1----:R1:W4:Y:S02]  /*94d0*/  SYNCS.PHASECHK.TRANS64.TRYWAIT P0, [R74+URZ+0xc0], R3 ;  /* 0x0000c0034a0075a7 */ /* 0x00232400080011ff */
[----:B----4-:R-:W-:Y:S05]  /*94e0*/  @!P0 NANOSLEEP.SYNCS 0x989680 ;  /* 0x009896800000895d */ /* 0x010fea0003900000 */
[----:B------:R-:W4:Y:S02]  /*94f0*/  @!P0 SYNCS.PHASECHK.TRANS64 P0, [R74+URZ+0xc0], R3 ;  /* 0x0000c0034a0085a7 */ /* 0x000f2400080010ff */
[----:B----4-:R-:W-:Y:S05]  /*9500*/  @!P0 BRA `(.L_x_115) ;  /* 0xfffffffc00f08947 */ /* 0x010fea000383ffff */
[----:B------:R-:W-:Y:S05]  /*9510*/  BRA `(.L_x_114) ;  /* 0xffffffcc00bc7947 */ /* 0x000fea000383ffff */
.L_x_124:
[----:B--2---:R2:W3:Y:S02]  /*9520*/  SYNCS.PHASECHK.TRANS64.TRYWAIT P0, [R3+URZ+0x50], R0 ;  /* 0x00005000030075a7 */ /* 0x0044e400080011ff */
[----:B---3--:R-:W-:Y:S05]  /*9530*/  @!P0 NANOSLEEP.SYNCS 0x989680 ;  /* 0x009896800000895d */ /* 0x008fea0003900000 */
[----:B------:R-:W3:Y:S02]  /*9540*/  @!P0 SYNCS.PHASECHK.TRANS64 P0, [R3+URZ+0x50], R0 ;  /* 0x00005000030085a7 */ /* 0x000ee400080010ff */
[----:B---3--:R-:W-:Y:S05]  /*9550*/  @!P0 BRA `(.L_x_124) ;  /* 0xfffffffc00f08947 */ /* 0x008fea000383ffff */
[----:B------:R-:W-:Y:S05]  /*9560*/  BRA `(.L_x_123) ;  /* 0xffffffd400c87947 */ /* 0x000fea000383ffff */
.L_x_132:
[----:B--2---:R2:W3:Y:S02]  /*9570*/  SYNCS.PHASECHK.TRANS64.TRYWAIT P0, [R83+URZ+0x50], R4 ;  /* 0x00005004530075a7 */ /* 0x0044e400080011ff */
[----:B---3--:R-:W-:Y:S05]  /*9580*/  @!P0 NANOSLEEP.SYNCS 0x989680 ;  /* 0x009896800000895d */ /* 0x008fea0003900000 */
[----:B------:R-:W3:Y:S02]  /*9590*/  @!P0 SYNCS.PHASECHK.TRANS64 P0, [R83+URZ+0x50], R4 ;  /* 0x00005004530085a7 */ /* 0x000ee400080010ff */
[----:B---3--:R-:W-:Y:S05]  /*95a0*/  @!P0 BRA `(.L_x_132) ;  /* 0xfffffffc00f08947 */ /* 0x008fea000383ffff */
[----:B------:R-:W-:Y:S05]  /*95b0*/  BRA `(.L_x_131) ;  /* 0xffffffdc00e47947 */ /* 0x000fea000383ffff */
.L_x_140:
[----:B--2---:R2:W3:Y:S02]  /*95c0*/  SYNCS.PHASECHK.TRANS64.TRYWAIT P0, [R88+URZ+0x50], R3 ;  /* 0x00005003580075a7 */ /* 0x0044e400080011ff */
[----:B---3--:R-:W-:Y:S05]  /*95d0*/  @!P0 NANOSLEEP.SYNCS 0x989680 ;  /* 0x009896800000895d */ /* 0x008fea0003900000 */
[----:B------:R-:W3:Y:S02]  /*95e0*/  @!P0 SYNCS.PHASECHK.TRANS64 P0, [R88+URZ+0x50], R3 ;  /* 0x00005003580085a7 */ /* 0x000ee400080010ff */
[----:B---3--:R-:W-:Y:S05]  /*95f0*/  @!P0 BRA `(.L_x_140) ;  /* 0xfffffffc00f08947 */ /* 0x008fea000383ffff */
[----:B------:R-:W-:Y:S05]  /*9600*/  BRA `(.L_x_139) ;  /* 0xffffffe800007947 */ /* 0x000fea000383ffff */
        .weak           $__internal_0_$__cuda_sm10x_tcgen05_guardrail_trap_col_being_dealloced_not_returned_by_alloc
        .type           $__internal_0_$__cuda_sm10x_tcgen05_guardrail_trap_col_being_dealloced_not_returned_by_alloc,@function
        .size           $__internal_0_$__cuda_sm10x_tcgen05_guardrail_trap_col_being_dealloced_not_returned_by_alloc,($__internal_1_$__cuda_sm10x_tcgen05_guardrail_trap_phase_invalid_during_alloc - $__internal_0_$__cuda_sm10x_tcgen05_guardrail_trap_col_being_dealloced_not_returned_by_alloc)
$__internal_0_$__cuda_sm10x_tcgen05_guardrail_trap_col_being_dealloced_not_returned_by_alloc:
[----:B------:R-:W-:Y:S05]  /*9610*/  BPT.TRAP 0x1 ;  /* 0x000000040000795c */ /* 0x000fea0000300000 */
[----:B------:R-:W-:-:S04]  /*9620*/  HFMA2 R3, -RZ, RZ, 0, 0 ;  /* 0x00000000ff037431 */ /* 0x000fc800000001ff */
[----:B------:R-:W-:Y:S05]  /*9630*/  RET.REL.NODEC R2 `(_ZN7cutlass13device_kernelINS_4gemm6kernel13GemmUniversalIN4cute5tupleIJiiiiEEENS1_10collective13CollectiveMmaINS1_35MainloopSm100TmaUmmaWarpSpecializedILi5ELi2ELi4ENS5_IJNS4_1CILi2EEENSA_ILi1EEESC_EEEEENS5_IJNSA_ILi128EEESF_NSA_ILi64EEEEEENS_6half_tENS5_IJlSC_lEEESI_SJ_NS4_8TiledMMAINS4_8MMA_AtomIJNS4_26SM100_MMA_F16BF16_2x1SM_SSISI_SI_fLi128ELi128ELNS4_4UMMA5MajorE0ELSO_0ELNSN_7ScaleInE0ELSP_0EEEEEENS4_6LayoutINS5_IJSC_SC_SC_EEENS5_IJNSA_ILi0EEESU_SU_EEEEENS5_IJNS4_10UnderscoreESX_SX_EEEEENS4_18SM100_TMA_2SM_LOADENS4_14ComposedLayoutINS4_7SwizzleILi3ELi4ELi3EEENS4_18smem_ptr_flag_bitsILi16EEENSS_INS5_IJNSA_ILi8EEESG_EEENS5_IJSG_SC_EEEEEEEvNS4_8identityES10_S1A_vS1B_EENS_8epilogue10collective18CollectiveEpilogueINS1D_23Sm100TmaWarpSpecializedILi4ELi2ELi16ELb1ELb0EEEJNS5_IJSG_SF_SG_EEENS5_IJNSS_ISG_SC_EENSS_INS5_IJNSA_ILi16EEESB_EEENS5_IJSC_SG_EEEEEEEESI_SJ_SI_SJ_NS1D_6fusion15FusionCallbacksIS1H_NS1P_17LinearCombinationISI_fSI_fLNS_15FloatRoundStyleE2EEES1I_S1O_JEEENS4_5SM1004TMEM4LOAD26SM100_TMEM_LOAD_32dp32b16xENS4_13SM90_TMA_LOADENS11_INS12_ILi1ELi4ELi3EEES15_NSS_INS5_IJS16_S1K_EEENS5_IJS1K_SC_EEEEEEENS4_39AutoVectorizingCopyWithAssumedAlignmentILi128EEENS4_14SM90_TMA_STOREES24_S26_S26_EEEvvEEEEvNT_6ParamsE) ;  /* 0xffffff6802707950 */ /* 0x000fea0003c3ffff */
        .weak           $__internal_1_$__cuda_sm10x_tcgen05_guardrail_trap_phase_invalid_during_alloc
        .type           $__internal_1_$__cuda_sm10x_tcgen05_guardrail_trap_phase_invalid_during_alloc,@function
        .size           $__internal_1_$__cuda_sm10x_tcgen05_guardrail_trap_phase_invalid_during_alloc,($__internal_2_$__cuda_sm10x_tcgen05_guardrail_trap_unallocated_columns_being_dealloced - $__internal_1_$__cuda_sm10x_tcgen05_guardrail_trap_phase_invalid_during_alloc)
$__internal_1_$__cuda_sm10x_tcgen05_guardrail_trap_phase_invalid_during_alloc:
[----:B------:R-:W-:Y:S05]  /*9640*/  BPT.TRAP 0x1 ;  /* 0x000000040000795c */ /* 0x000fea0000300000 */
[----:B------:R-:W-:-:S04]  /*9650*/  MOV R3, 0x0 ;  /* 0x0000000000037802 */ /* 0x000fc80000000f00 */
[----:B------:R-:W-:Y:S05]  /*9660*/  RET.REL.NODEC R2 `(_ZN7cutlass13device_kernelINS_4gemm6kernel13GemmUniversalIN4cute5tupleIJiiiiEEENS1_10collective13CollectiveMmaINS1_35MainloopSm100TmaUmmaWarpSpecializedILi5ELi2ELi4ENS5_IJNS4_1CILi2EEENSA_ILi1EEESC_EEEEENS5_IJNSA_ILi128EEESF_NSA_ILi64EEEEEENS_6half_tENS5_IJlSC_lEEESI_SJ_NS4_8TiledMMAINS4_8MMA_AtomIJNS4_26SM100_MMA_F16BF16_2x1SM_SSISI_SI_fLi128ELi128ELNS4_4UMMA5MajorE0ELSO_0ELNSN_7ScaleInE0ELSP_0EEEEEENS4_6LayoutINS5_IJSC_SC_SC_EEENS5_IJNSA_ILi0EEESU_SU_EEEEENS5_IJNS4_10UnderscoreESX_SX_EEEEENS4_18SM100_TMA_2SM_LOADENS4_14ComposedLayoutINS4_7SwizzleILi3ELi4ELi3EEENS4_18smem_ptr_flag_bitsILi16EEENSS_INS5_IJNSA_ILi8EEESG_EEENS5_IJSG_SC_EEEEEEEvNS4_8identityES10_S1A_vS1B_EENS_8epilogue10collective18CollectiveEpilogueINS1D_23Sm100TmaWarpSpecializedILi4ELi2ELi16ELb1ELb0EEEJNS5_IJSG_SF_SG_EEENS5_IJNSS_ISG_SC_EENSS_INS5_IJNSA_ILi16EEESB_EEENS5_IJSC_SG_EEEEEEEESI_SJ_SI_SJ_NS1D_6fusion15FusionCallbacksIS1H_NS1P_17LinearCombinationISI_fSI_fLNS_15FloatRoundStyleE2EEES1I_S1O_JEEENS4_5SM1004TMEM4LOAD26SM100_TMEM_LOAD_32dp32b16xENS4_13SM90_TMA_LOADENS11_INS12_ILi1ELi4ELi3EEES15_NSS_INS5_IJS16_S1K_EEENS5_IJS1K_SC_EEEEEEENS4_39AutoVectorizingCopyWithAssumedAlignmentILi128EEENS4_14SM90_TMA_STOREES24_S26_S26_EEEvvEEEEvNT_6ParamsE) ;  /* 0xffffff6802647950 */ /* 0x000fea0003c3ffff */
        .weak           $__internal_2_$__cuda_sm10x_tcgen05_guardrail_trap_unallocated_columns_being_dealloced
        .type           $__internal_2_$__cuda_sm10x_tcgen05_guardrail_trap_unallocated_columns_being_dealloced,@function
        .size           $__internal_2_$__cuda_sm10x_tcgen05_guardrail_trap_unallocated_columns_being_dealloced,(.L_x_200 - $__internal_2_$__cuda_sm10x_tcgen05_guardrail_trap_unallocated_columns_being_dealloced)
$__internal_2_$__cuda_sm10x_tcgen05_guardrail_trap_unallocated_columns_being_dealloced:
[----:B------:R-:W-:Y:S05]  /*9670*/  BPT.TRAP 0x1 ;  /* 0x000000040000795c */ /* 0x000fea0000300000 */
[----:B------:R-:W-:-:S04]  /*9680*/  HFMA2 R3, -RZ, RZ, 0, 0 ;  /* 0x00000000ff037431 */ /* 0x000fc800000001ff */
[----:B------:R-:W-:Y:S05]  /*9690*/  RET.REL.NODEC R2 `(_ZN7cutlass13device_kernelINS_4gemm6kernel13GemmUniversalIN4cute5tupleIJiiiiEEENS1_10collective13CollectiveMmaINS1_35MainloopSm100TmaUmmaWarpSpecializedILi5ELi2ELi4ENS5_IJNS4_1CILi2EEENSA_ILi1EEESC_EEEEENS5_IJNSA_ILi128EEESF_NSA_ILi64EEEEEENS_6half_tENS5_IJlSC_lEEESI_SJ_NS4_8TiledMMAINS4_8MMA_AtomIJNS4_26SM100_MMA_F16BF16_2x1SM_SSISI_SI_fLi128ELi128ELNS4_4UMMA5MajorE0ELSO_0ELNSN_7ScaleInE0ELSP_0EEEEEENS4_6LayoutINS5_IJSC_SC_SC_EEENS5_IJNSA_ILi0EEESU_SU_EEEEENS5_IJNS4_10UnderscoreESX_SX_EEEEENS4_18SM100_TMA_2SM_LOADENS4_14ComposedLayoutINS4_7SwizzleILi3ELi4ELi3EEENS4_18smem_ptr_flag_bitsILi16EEENSS_INS5_IJNSA_ILi8EEESG_EEENS5_IJSG_SC_EEEEEEEvNS4_8identityES10_S1A_vS1B_EENS_8epilogue10collective18CollectiveEpilogueINS1D_23Sm100TmaWarpSpecializedILi4ELi2ELi16ELb1ELb0EEEJNS5_IJSG_SF_SG_EEENS5_IJNSS_ISG_SC_EENSS_INS5_IJNSA_ILi16EEESB_EEENS5_IJSC_SG_EEEEEEEESI_SJ_SI_SJ_NS1D_6fusion15FusionCallbacksIS1H_NS1P_17LinearCombinationISI_fSI_fLNS_15FloatRoundStyleE2EEES1I_S1O_JEEENS4_5SM1004TMEM4LOAD26SM100_TMEM_LOAD_32dp32b16xENS4_13SM90_TMA_LOADENS11_INS12_ILi1ELi4ELi3EEES15_NSS_INS5_IJS16_S1K_EEENS5_IJS1K_SC_EEEEEEENS4_39AutoVectorizingCopyWithAssumedAlignmentILi128EEENS4_14SM90_TMA_STOREES24_S26_S26_EEEvvEEEEvNT_6ParamsE) ;  /* 0xffffff6802587950 */ /* 0x000fea0003c3ffff */
.L_x_199:
[----:B------:R-:W-:-:S00]  /*96a0*/  BRA `(.L_x_199) ;  /* 0xfffffffc00fc7947 */ /* 0x000fc0000383ffff */
[----:B------:R-:W-:-:S00]  /*96b0*/  NOP ;  /* 0x0000000000007918 */ /* 0x000fc00000000000 */
        /* <DEDUP_REMOVED lines=12> */
.L_x_200:


//--------------------- .nv.global.init           --------------------------
	.section	.nv.global.init,"aw",@progbits
.nv.global.init:
	.type		$str$27,@object
	.size		$str$27,($str$28 - $str$27)
$str$27:
        /*0000*/ 	.byte	0x28, 0x61, 0x64, 0x64, 0x72, 0x65, 0x73, 0x73, 0x20, 0x26, 0x20, 0x6d, 0x61, 0x73, 0x6b, 0x29
        /*0010*/ 	.byte	0x20, 0x3d, 0x3d, 0x20, 0x30, 0x00
	.type		$str$28,@object
	.size		$str$28,($str$26 - $str$28)
$str$28:
        /*0016*/ 	.byte	0x2f, 0x74, 0x6d, 0x70, 0x2f, 0x63, 0x75, 0x74, 0x6c, 0x61, 0x73, 0x73, 0x5f, 0x73, 0x77, 0x65
        /*0026*/ 	.byte	0x65, 0x70, 0x5f, 0x73, 0x72, 0x63, 0x2f, 0x69, 0x6e, 0x63, 0x6c, 0x75, 0x64, 0x65, 0x2f, 0x63
        /*0036*/ 	.byte	0x75, 0x74, 0x65, 0x2f, 0x70, 0x6f, 0x69, 0x6e, 0x74, 0x65, 0x72, 0x5f, 0x66, 0x6c, 0x61, 0x67
        /*0046*/ 	.byte	0x67, 0x65, 0x64, 0x2e, 0x68, 0x70, 0x70, 0x00
	.type		$str$26,@object
	.size		$str$26,($str$25 - $str$26)
$str$26:
        /*004e*/ 	.byte	0x2f, 0x74, 0x6d, 0x70, 0x2f, 0x63, 0x75, 0x74, 0x6c, 0x61, 0x73, 0x73, 0x5f, 0x73, 0x77, 0x65
        /*005e*/ 	.byte	0x65, 0x70, 0x5f, 0x73, 0x72, 0x63, 0x2f, 0x69, 0x6e, 0x63, 0x6c, 0x75, 0x64, 0x65, 0x2f, 0x63
        /*006e*/ 	.byte	0x75, 0x74, 0x65, 0x2f, 0x61, 0x74, 0x6f, 0x6d, 0x2f, 0x63, 0x6f, 0x70, 0x79, 0x5f, 0x74, 0x72
        /*007e*/ 	.byte	0x61, 0x69, 0x74, 0x73, 0x5f, 0x73, 0x6d, 0x31, 0x30, 0x30, 0x2e, 0x68, 0x70, 0x70, 0x00
	.type		$str$25,@object
	.size		$str$25,(__unnamed_1 - $str$25)
$str$25:
        /*008d*/ 	.byte	0x28, 0x28, 0x75, 0x69, 0x6e, 0x74, 0x33, 0x32, 0x5f, 0x74, 0x28, 0x74, 0x68, 0x72, 0x65, 0x61
        /*009d*/ 	.byte	0x64, 0x49, 0x64, 0x78, 0x2e, 0x78, 0x29, 0x20, 0x2f, 0x20, 0x33, 0x32, 0x29, 0x20, 0x25, 0x20
        /*00ad*/ 	.byte	0x34, 0x29, 0x20, 0x3d, 0x3d, 0x20, 0x28, 0x28, 0x28, 0x74, 0x6d, 0x65, 0x6d, 0x5f, 0x61, 0x64
        /*00bd*/ 	.byte	0x64, 0x72, 0x20, 0x3e, 0x3e, 0x20, 0x31, 0x36, 0x29, 0x20, 0x2f, 0x20, 0x33, 0x32, 0x29, 0x20
        /*00cd*/ 	.byte	0x25, 0x20, 0x34, 0x29, 0x00
	.type		__unnamed_1,@object
	.size		__unnamed_1,(__unnamed_2 - __unnamed_1)
__unnamed_1:
        /*00d2*/ 	.byte	0x61, 0x75, 0x74, 0x6f, 0x20, 0x63, 0x75, 0x74, 0x65, 0x3a, 0x3a, 0x61, 0x73, 0x5f, 0x70, 0x6f
        /* <DEDUP_REMOVED lines=24> */
        /*0262*/ 	.byte	0x34, 0x38, 0x3e, 0x3e, 0x3e, 0x3e, 0x5d, 0x00
	.type		__unnamed_2,@object
	.size		__unnamed_2,(.L_2 - __unnamed_2)
__unnamed_2:
        /* <DEDUP_REMOVED lines=40> */
        /*04ea*/ 	.byte	0x3a, 0x3a, 0x43, 0x3c, 0x30, 0x3e, 0x3e, 0x3e, 0x3e, 0x5d, 0x00
.L_2:


//--------------------- .nv.shared._ZN7cutlass13device_kernelINS_4gemm6kernel13GemmUniversalIN4cute5tupleIJiiiiEEENS1_10collective13CollectiveMmaINS1_35MainloopSm100TmaUmmaWarpSpecializedILi5ELi2ELi4ENS5_IJNS4_1CILi2EEENSA_ILi1EEESC_EEEEENS5_IJNSA_ILi128EEESF_NSA_ILi64EEEEEENS_6half_tENS5_IJlSC_lEEESI_SJ_NS4_8TiledMMAINS4_8MMA_AtomIJNS4_26SM100_MMA_F16BF16_2x1SM_SSISI_SI_fLi128ELi128ELNS4_4UMMA5MajorE0ELSO_0ELNSN_7ScaleInE0ELSP_0EEEEEENS4_6LayoutINS5_IJSC_SC_SC_EEENS5_IJNSA_ILi0EEESU_SU_EEEEENS5_IJNS4_10UnderscoreESX_SX_EEEEENS4_18SM100_TMA_2SM_LOADENS4_14ComposedLayoutINS4_7SwizzleILi3ELi4ELi3EEENS4_18smem_ptr_flag_bitsILi16EEENSS_INS5_IJNSA_ILi8EEESG_EEENS5_IJSG_SC_EEEEEEEvNS4_8identityES10_S1A_vS1B_EENS_8epilogue10collective18CollectiveEpilogueINS1D_23Sm100TmaWarpSpecializedILi4ELi2ELi16ELb1ELb0EEEJNS5_IJSG_SF_SG_EEENS5_IJNSS_ISG_SC_EENSS_INS5_IJNSA_ILi16EEESB_EEENS5_IJSC_SG_EEEEEEEESI_SJ_SI_SJ_NS1D_6fusion15FusionCallbacksIS1H_NS1P_17LinearCombinationISI_fSI_fLNS_15FloatRoundStyleE2EEES1I_S1O_JEEENS4_5SM1004TMEM4LOAD26SM100_TMEM_LOAD_32dp32b16xENS4_13SM90_TMA_LOADENS11_INS12_ILi1ELi4ELi3EEES15_NSS_INS5_IJS16_S1K_EEENS5_IJS1K_SC_EEEEEEENS4_39AutoVectorizingCopyWithAssumedAlignmentILi128EEENS4_14SM90_TMA_STOREES24_S26_S26_EEEvvEEEEvNT_6ParamsE --------------------------
	.section	.nv.shared._ZN7cutlass13device_kernelINS_4gemm6kernel13GemmUniversalIN4cute5tupleIJiiiiEEENS1_10collective13CollectiveMmaINS1_35MainloopSm100TmaUmmaWarpSpecializedILi5ELi2ELi4ENS5_IJNS4_1CILi2EEENSA_ILi1EEESC_EEEEENS5_IJNSA_ILi128EEESF_NSA_ILi64EEEEEENS_6half_tENS5_IJlSC_lEEESI_SJ_NS4_8TiledMMAINS4_8MMA_AtomIJNS4_26SM100_MMA_F16BF16_2x1SM_SSISI_SI_fLi128ELi128ELNS4_4UMMA5MajorE0ELSO_0ELNSN_7ScaleInE0ELSP_0EEEEEENS4_6LayoutINS5_IJSC_SC_SC_EEENS5_IJNSA_ILi0EEESU_SU_EEEEENS5_IJNS4_10UnderscoreESX_SX_EEEEENS4_18SM100_TMA_2SM_LOADENS4_14ComposedLayoutINS4_7SwizzleILi3ELi4ELi3EEENS4_18smem_ptr_flag_bitsILi16EEENSS_INS5_IJNSA_ILi8EEESG_EEENS5_IJSG_SC_EEEEEEEvNS4_8identityES10_S1A_vS1B_EENS_8epilogue10collective18CollectiveEpilogueINS1D_23Sm100TmaWarpSpecializedILi4ELi2ELi16ELb1ELb0EEEJNS5_IJSG_SF_SG_EEENS5_IJNSS_ISG_SC_EENSS_INS5_IJNSA_ILi16EEESB_EEENS5_IJSC_SG_EEEEEEEESI_SJ_SI_SJ_NS1D_6fusion15FusionCallbacksIS1H_NS1P_17LinearCombinationISI_fSI_fLNS_15FloatRoundStyleE2EEES1I_S1O_JEEENS4_5SM1004TMEM4LOAD26SM100_TMEM_LOAD_32dp32b16xENS4_13SM90_TMA_LOADENS11_INS12_ILi1ELi4ELi3EEES15_NSS_INS5_IJS16_S1K_EEENS5_IJS1K_SC_EEEEEEENS4_39AutoVectorizingCopyWithAssumedAlignmentILi128EEENS4_14SM90_TMA_STOREES24_S26_S26_EEEvvEEEEvNT_6ParamsE,"aw",@nobits
	.sectionflags	@""
	.align	16
	.zero		1024


//--------------------- .nv.shared.reserved.0     --------------------------
	.section	.nv.shared.reserved.0,"aw",@nobits
	.weak		__nv_reservedSMEM_offset_0_alias
	.size		__nv_reservedSMEM_offset_0_alias, 0, 64
	.other		__nv_reservedSMEM_offset_0_alias,@"STO_CUDA_RESERVED_SHARED STV_DEFAULT"
__nv_reservedSMEM_offset_0_alias:
	.zero		0
.nv.shared.reserved.0:
	.zero		64
	.weak		__nv_reservedSMEM_tcgen05_partition
	.type		__nv_reservedSMEM_tcgen05_partition,@object
	.size		__nv_reservedSMEM_tcgen05_partition,(.L_0 - __nv_reservedSMEM_tcgen05_partition)
__nv_reservedSMEM_tcgen05_partition:
	.zero		32
.L_0:


//--------------------- .nv.global                --------------------------
	.section	.nv.global,"aw",@nobits
.nv.global:
	.type		_ZN39_INTERNAL_8222839a_4_k_cu_afddddf7_75404cute1_E,@object
	.size		_ZN39_INTERNAL_8222839a_4_k_cu_afddddf7_75404cute1_E,(_ZN39_INTERNAL_8222839a_4_k_cu_afddddf7_75404cuda3std3__45__cpo6cbeginE - _ZN39_INTERNAL_8222839a_4_k_cu_afddddf7_75404cute1_E)
_ZN39_INTERNAL_8222839a_4_k_cu_afddddf7_75404cute1_E:
	.zero		1
	.type		_ZN39_INTERNAL_8222839a_4_k_cu_afddddf7_75404cuda3std3__45__cpo6cbeginE,@object
	.size		_ZN39_INTERNAL_8222839a_4_k_cu_afddddf7_75404cuda3std3__45__cpo6cbeginE,(_ZN39_INTERNAL_8222839a_4_k_cu_afddddf7_75404cuda3std3__48in_placeE - _ZN39_INTERNAL_8222839a_4_k_cu_afddddf7_75404cuda3std3__45__cpo6cbeginE)
_ZN39_INTERNAL_8222839a_4_k_cu_afddddf7_75404cuda3std3__45__cpo6cbeginE:
	.zero		1
	.type		_ZN39_INTERNAL_8222839a_4_k_cu_afddddf7_75404cuda3std3__48in_placeE,@object
	.size		_ZN39_INTERNAL_8222839a_4_k_cu_afddddf7_75404cuda3std3__48in_placeE,(_ZN39_INTERNAL_8222839a_4_k_cu_afddddf7_75404cuda3std6ranges3__45__cpo9iter_moveE - _ZN39_INTERNAL_8222839a_4_k_cu_afddddf7_75404cuda3std3__48in_placeE)
_ZN39_INTERNAL_8222839a_4_k_cu_afddddf7_75404cuda3std3__48in_placeE:
	.zero		1
	.type		_ZN39_INTERNAL_8222839a_4_k_cu_afddddf7_75404cuda3std6ranges3__45__cpo9iter_moveE,@object
	.size		_ZN39_INTERNAL_8222839a_4_k_cu_afddddf7_75404cuda3std6ranges3__45__cpo9iter_moveE,(_ZN39_INTERNAL_8222839a_4_k_cu_afddddf7_75404cuda3std3__45__cpo5beginE - _ZN39_INTERNAL_8222839a_4_k_cu_afddddf7_75404cuda3std6ranges3__45__cpo9iter_moveE)
_ZN39_INTERNAL_8222839a_4_k_cu_afddddf7_75404cuda3std6ranges3__45__cpo9iter_moveE:
	.zero		1
	.type		_ZN39_INTERNAL_8222839a_4_k_cu_afddddf7_75404cuda3std3__45__cpo5beginE,@object
	.size		_ZN39_INTERNAL_8222839a_4_k_cu_afddddf7_75404cuda3std3__45__cpo5beginE,(_ZN39_INTERNAL_8222839a_4_k_cu_afddddf7_75404cuda3std3__441_GLOBAL__N__8222839a_4_k_cu_afddddf7_75406ignoreE - _ZN39_INTERNAL_8222839a_4_k_cu_afddddf7_75404cuda3std3__45__cpo5beginE)
_ZN39_INTERNAL_8222839a_4_k_cu_afddddf7_75404cuda3std3__45__cpo5beginE:
	.zero		1
	.type		_ZN39_INTERNAL_8222839a_4_k_cu_afddddf7_75404cuda3std3__441_GLOBAL__N__8222839a_4_k_cu_afddddf7_75406ignoreE,@object
	.size		_ZN39_INTERNAL_8222839a_4_k_cu_afddddf7_75404cuda3std3__441_GLOBAL__N__8222839a_4_k_cu_afddddf7_75406ignoreE,(_ZN39_INTERNAL_8222839a_4_k_cu_afddddf7_75404cute7productE - _ZN39_INTERNAL_8222839a_4_k_cu_afddddf7_75404cuda3std3__441_GLOBAL__N__8222839a_4_k_cu_afddddf7_75406ignoreE)
_ZN39_INTERNAL_8222839a_4_k_cu_afddddf7_75404cuda3std3__441_GLOBAL__N__8222839a_4_k_cu_afddddf7_75406ignoreE:
	.zero		1
	.type		_ZN39_INTERNAL_8222839a_4_k_cu_afddddf7_75404cute7productE,@object
	.size		_ZN39_INTERNAL_8222839a_4_k_cu_afddddf7_75404cute7productE,(_ZN39_INTERNAL_8222839a_4_k_cu_afddddf7_75404cuda3std3__45__cpo3endE - _ZN39_INTERNAL_8222839a_4_k_cu_afddddf7_75404cute7productE)
_ZN39_INTERNAL_8222839a_4_k_cu_afddddf7_75404cute7productE:
	.zero		1
	.type		_ZN39_INTERNAL_8222839a_4_k_cu_afddddf7_75404cuda3std3__45__cpo3endE,@object
	.size		_ZN39_INTERNAL_8222839a_4_k_cu_afddddf7_75404cuda3std3__45__cpo3endE,(_ZN39_INTERNAL_8222839a_4_k_cu_afddddf7_75404cuda3std3__419piecewise_constructE - _ZN39_INTERNAL_8222839a_4_k_cu_afddddf7_75404cuda3std3__45__cpo3endE)
_ZN39_INTERNAL_8222839a_4_k_cu_afddddf7_75404cuda3std3__45__cpo3endE:
	.zero		1
	.type		_ZN39_INTERNAL_8222839a_4_k_cu_afddddf7_75404cuda3std3__419piecewise_constructE,@object
	.size		_ZN39_INTERNAL_8222839a_4_k_cu_afddddf7_75404cuda3std3__419piecewise_constructE,(_ZN39_INTERNAL_8222839a_4_k_cu_afddddf7_75404cuda3std3__45__cpo4cendE - _ZN39_INTERNAL_8222839a_4_k_cu_afddddf7_75404cuda3std3__419piecewise_constructE)
_ZN39_INTERNAL_8222839a_4_k_cu_afddddf7_75404cuda3std3__419piecewise_constructE:
	.zero		1
	.type		_ZN39_INTERNAL_8222839a_4_k_cu_afddddf7_75404cuda3std3__45__cpo4cendE,@object
	.size		_ZN39_INTERNAL_8222839a_4_k_cu_afddddf7_75404cuda3std3__45__cpo4cendE,(_ZN39_INTERNAL_8222839a_4_k_cu_afddddf7_75404cuda3std6ranges3__45__cpo4swapE - _ZN39_INTERNAL_8222839a_4_k_cu_afddddf7_75404cuda3std3__45__cpo4cendE)
_ZN39_INTERNAL_8222839a_4_k_cu_afddddf7_75404cuda3std3__45__cpo4cendE:
	.zero		1
	.type		_ZN39_INTERNAL_8222839a_4_k_cu_afddddf7_75404cuda3std6ranges3__45__cpo4swapE,@object
	.size		_ZN39_INTERNAL_8222839a_4_k_cu_afddddf7_75404cuda3std6ranges3__45__cpo4swapE,(.L_10 - _ZN39_INTERNAL_8222839a_4_k_cu_afddddf7_75404cuda3std6ranges3__45__cpo4swapE)
_ZN39_INTERNAL_8222839a_4_k_cu_afddddf7_75404cuda3std6ranges3__45__cpo4swapE:
	.zero		1
.L_10:


//--------------------- .nv.constant0._ZN7cutlass13device_kernelINS_4gemm6kernel13GemmUniversalIN4cute5tupleIJiiiiEEENS1_10collective13CollectiveMmaINS1_35MainloopSm100TmaUmmaWarpSpecializedILi5ELi2ELi4ENS5_IJNS4_1CILi2EEENSA_ILi1EEESC_EEEEENS5_IJNSA_ILi128EEESF_NSA_ILi64EEEEEENS_6half_tENS5_IJlSC_lEEESI_SJ_NS4_8TiledMMAINS4_8MMA_AtomIJNS4_26SM100_MMA_F16BF16_2x1SM_SSISI_SI_fLi128ELi128ELNS4_4UMMA5MajorE0ELSO_0ELNSN_7ScaleInE0ELSP_0EEEEEENS4_6LayoutINS5_IJSC_SC_SC_EEENS5_IJNSA_ILi0EEESU_SU_EEEEENS5_IJNS4_10UnderscoreESX_SX_EEEEENS4_18SM100_TMA_2SM_LOADENS4_14ComposedLayoutINS4_7SwizzleILi3ELi4ELi3EEENS4_18smem_ptr_flag_bitsILi16EEENSS_INS5_IJNSA_ILi8EEESG_EEENS5_IJSG_SC_EEEEEEEvNS4_8identityES10_S1A_vS1B_EENS_8epilogue10collective18CollectiveEpilogueINS1D_23Sm100TmaWarpSpecializedILi4ELi2ELi16ELb1ELb0EEEJNS5_IJSG_SF_SG_EEENS5_IJNSS_ISG_SC_EENSS_INS5_IJNSA_ILi16EEESB_EEENS5_IJSC_SG_EEEEEEEESI_SJ_SI_SJ_NS1D_6fusion15FusionCallbacksIS1H_NS1P_17LinearCombinationISI_fSI_fLNS_15FloatRoundStyleE2EEES1I_S1O_JEEENS4_5SM1004TMEM4LOAD26SM100_TMEM_LOAD_32dp32b16xENS4_13SM90_TMA_LOADENS11_INS12_ILi1ELi4ELi3EEES15_NSS_INS5_IJS16_S1K_EEENS5_IJS1K_SC_EEEEEEENS4_39AutoVectorizingCopyWithAssumedAlignmentILi128EEENS4_14SM90_TMA_STOREES24_S26_S26_EEEvvEEEEvNT_6ParamsE --------------------------
	.section	.nv.constant0._ZN7cutlass13device_kernelINS_4gemm6kernel13GemmUniversalIN4cute5tupleIJiiiiEEENS1_10collective13CollectiveMmaINS1_35MainloopSm100TmaUmmaWarpSpecializedILi5ELi2ELi4ENS5_IJNS4_1CILi2EEENSA_ILi1EEESC_EEEEENS5_IJNSA_ILi128EEESF_NSA_ILi64EEEEEENS_6half_tENS5_IJlSC_lEEESI_SJ_NS4_8TiledMMAINS4_8MMA_AtomIJNS4_26SM100_MMA_F16BF16_2x1SM_SSISI_SI_fLi128ELi128ELNS4_4UMMA5MajorE0ELSO_0ELNSN_7ScaleInE0ELSP_0EEEEEENS4_6LayoutINS5_IJSC_SC_SC_EEENS5_IJNSA_ILi0EEESU_SU_EEEEENS5_IJNS4_10UnderscoreESX_SX_EEEEENS4_18SM100_TMA_2SM_LOADENS4_14ComposedLayoutINS4_7SwizzleILi3ELi4ELi3EEENS4_18smem_ptr_flag_bitsILi16EEENSS_INS5_IJNSA_ILi8EEESG_EEENS5_IJSG_SC_EEEEEEEvNS4_8identityES10_S1A_vS1B_EENS_8epilogue10collective18CollectiveEpilogueINS1D_23Sm100TmaWarpSpecializedILi4ELi2ELi16ELb1ELb0EEEJNS5_IJSG_SF_SG_EEENS5_IJNSS_ISG_SC_EENSS_INS5_IJNSA_ILi16EEESB_EEENS5_IJSC_SG_EEEEEEEESI_SJ_SI_SJ_NS1D_6fusion15FusionCallbacksIS1H_NS1P_17LinearCombinationISI_fSI_fLNS_15FloatRoundStyleE2EEES1I_S1O_JEEENS4_5SM1004TMEM4LOAD26SM100_TMEM_LOAD_32dp32b16xENS4_13SM90_TMA_LOADENS11_INS12_ILi1ELi4ELi3EEES15_NSS_INS5_IJS16_S1K_EEENS5_IJS1K_SC_EEEEEEENS4_39AutoVectorizingCopyWithAssumedAlignmentILi128EEENS4_14SM90_TMA_STOREES24_S26_S26_EEEvvEEEEvNT_6ParamsE,"a",@progbits
	.sectionflags	@""
	.align	4
.nv.constant0._ZN7cutlass13device_kernelINS_4gemm6kernel13GemmUniversalIN4cute5tupleIJiiiiEEENS1_10collective13CollectiveMmaINS1_35MainloopSm100TmaUmmaWarpSpecializedILi5ELi2ELi4ENS5_IJNS4_1CILi2EEENSA_ILi1EEESC_EEEEENS5_IJNSA_ILi128EEESF_NSA_ILi64EEEEEENS_6half_tENS5_IJlSC_lEEESI_SJ_NS4_8TiledMMAINS4_8MMA_AtomIJNS4_26SM100_MMA_F16BF16_2x1SM_SSISI_SI_fLi128ELi128ELNS4_4UMMA5MajorE0ELSO_0ELNSN_7ScaleInE0ELSP_0EEEEEENS4_6LayoutINS5_IJSC_SC_SC_EEENS5_IJNSA_ILi0EEESU_SU_EEEEENS5_IJNS4_10UnderscoreESX_SX_EEEEENS4_18SM100_TMA_2SM_LOADENS4_14ComposedLayoutINS4_7SwizzleILi3ELi4ELi3EEENS4_18smem_ptr_flag_bitsILi16EEENSS_INS5_IJNSA_ILi8EEESG_EEENS5_IJSG_SC_EEEEEEEvNS4_8identityES10_S1A_vS1B_EENS_8epilogue10collective18CollectiveEpilogueINS1D_23Sm100TmaWarpSpecializedILi4ELi2ELi16ELb1ELb0EEEJNS5_IJSG_SF_SG_EEENS5_IJNSS_ISG_SC_EENSS_INS5_IJNSA_ILi16EEESB_EEENS5_IJSC_SG_EEEEEEEESI_SJ_SI_SJ_NS1D_6fusion15FusionCallbacksIS1H_NS1P_17LinearCombinationISI_fSI_fLNS_15FloatRoundStyleE2EEES1I_S1O_JEEENS4_5SM1004TMEM4LOAD26SM100_TMEM_LOAD_32dp32b16xENS4_13SM90_TMA_LOADENS11_INS12_ILi1ELi4ELi3EEES15_NSS_INS5_IJS16_S1K_EEENS5_IJS1K_SC_EEEEEEENS4_39AutoVectorizingCopyWithAssumedAlignmentILi128EEENS4_14SM90_TMA_STOREES24_S26_S26_EEEvvEEEEvNT_6ParamsE:
	.zero		2944


//--------------------- SYMBOLS --------------------------

	.type		.nv.reservedSmem.offset0,@object
	.size		.nv.reservedSmem.offset0,0x4
	.type		.nv.reservedSmem.cap,@object
	.size		.nv.reservedSmem.cap,0x4
	.type		__assertfail,@function
